//
// Generated by NVIDIA NVVM Compiler
//
// Compiler Build ID: CL-36424714
// Cuda compilation tools, release 13.0, V13.0.88
// Based on NVVM 20.0.0
//

.version 9.0
.target sm_100
.address_size 64

	// .globl	_Z16layer1_init_biasPfS_
// _ZZ16layer1_init_biasPfS_E11bias_buffer has been demoted
// _ZZ19layer1_feature_mapsPfPhS_E9in_buffer has been demoted
// _ZZ19layer1_feature_mapsPfPhS_E13weight_buffer has been demoted

.visible .entry _Z16layer1_init_biasPfS_(
	.param .u64 .ptr .align 1 _Z16layer1_init_biasPfS__param_0,
	.param .u64 .ptr .align 1 _Z16layer1_init_biasPfS__param_1
)
{
	.reg .pred 	%p<9>;
	.reg .b32 	%r<97>;
	.reg .b32 	%f<7>;
	.reg .b64 	%rd<25>;
	// demoted variable
	.shared .align 4 .b8 _ZZ16layer1_init_biasPfS_E11bias_buffer[24];
	ld.param.u64 	%rd7, [_Z16layer1_init_biasPfS__param_0];
	ld.param.u64 	%rd6, [_Z16layer1_init_biasPfS__param_1];
	cvta.to.global.u64 	%rd1, %rd7;
	mov.u32 	%r1, %ntid.x;
	mov.u32 	%r2, %ntid.y;
	mul.lo.s32 	%r28, %r1, %r2;
	mov.u32 	%r3, %ntid.z;
	mul.lo.s32 	%r4, %r28, %r3;
	mov.u32 	%r5, %tid.z;
	mov.u32 	%r6, %tid.y;
	mad.lo.s32 	%r29, %r5, %r2, %r6;
	mov.u32 	%r7, %tid.x;
	mad.lo.s32 	%r92, %r29, %r1, %r7;
	setp.gt.u32 	%p1, %r92, 5;
	@%p1 bra 	$L__BB0_3;
	shl.b32 	%r30, %r92, 2;
	mov.u32 	%r31, _ZZ16layer1_init_biasPfS_E11bias_buffer;
	add.s32 	%r91, %r31, %r30;
	mul.lo.s32 	%r32, %r3, %r2;
	mul.lo.s32 	%r33, %r32, %r1;
	shl.b32 	%r10, %r33, 2;
	mul.wide.u32 	%rd8, %r5, %r2;
	cvt.u64.u32 	%rd9, %r6;
	add.s64 	%rd10, %rd8, %rd9;
	cvt.u64.u32 	%rd11, %r1;
	cvt.u64.u32 	%rd12, %r7;
	mad.lo.s64 	%rd13, %rd10, %rd11, %rd12;
	shl.b64 	%rd14, %rd13, 2;
	cvta.to.global.u64 	%rd15, %rd6;
	add.s64 	%rd24, %rd15, %rd14;
	mul.wide.u32 	%rd3, %r4, 4;
$L__BB0_2:
	ld.global.f32 	%f1, [%rd24];
	st.shared.f32 	[%r91], %f1;
	add.s32 	%r92, %r92, %r4;
	add.s32 	%r91, %r91, %r10;
	add.s64 	%rd24, %rd24, %rd3;
	setp.lt.u32 	%p2, %r92, 6;
	@%p2 bra 	$L__BB0_2;
$L__BB0_3:
	bar.sync 	0;
	mov.u32 	%r34, %nctaid.x;
	mov.u32 	%r35, %nctaid.y;
	mul.lo.s32 	%r36, %r34, %r35;
	mov.u32 	%r37, %nctaid.z;
	mul.lo.s32 	%r15, %r36, %r37;
	mul.lo.s32 	%r16, %r15, %r4;
	mov.u32 	%r38, %ctaid.z;
	mov.u32 	%r39, %ctaid.y;
	mad.lo.s32 	%r40, %r38, %r35, %r39;
	mov.u32 	%r41, %ctaid.x;
	mad.lo.s32 	%r17, %r40, %r34, %r41;
	mad.lo.s32 	%r42, %r17, %r3, %r5;
	mad.lo.s32 	%r43, %r42, %r2, %r6;
	mad.lo.s32 	%r95, %r43, %r1, %r7;
	setp.gt.s32 	%p3, %r95, 1370423;
	@%p3 bra 	$L__BB0_10;
	add.s32 	%r44, %r17, %r15;
	mad.lo.s32 	%r45, %r3, %r44, %r5;
	mad.lo.s32 	%r46, %r2, %r45, %r6;
	mad.lo.s32 	%r47, %r1, %r46, %r7;
	max.s32 	%r48, %r47, 1370424;
	setp.lt.s32 	%p4, %r47, 1370424;
	selp.u32 	%r49, 1, 0, %p4;
	add.s32 	%r50, %r47, %r49;
	sub.s32 	%r51, %r48, %r50;
	div.u32 	%r52, %r51, %r16;
	add.s32 	%r19, %r52, %r49;
	and.b32  	%r53, %r19, 3;
	setp.eq.s32 	%p5, %r53, 3;
	@%p5 bra 	$L__BB0_7;
	add.s32 	%r54, %r19, 1;
	and.b32  	%r55, %r54, 3;
	neg.s32 	%r93, %r55;
$L__BB0_6:
	.pragma "nounroll";
	mul.wide.s32 	%rd16, %r95, 4;
	add.s64 	%rd17, %rd1, %rd16;
	mul.hi.s32 	%r56, %r95, 308088931;
	shr.u32 	%r57, %r56, 31;
	shr.s32 	%r58, %r56, 14;
	add.s32 	%r59, %r58, %r57;
	shl.b32 	%r60, %r59, 2;
	mov.u32 	%r61, _ZZ16layer1_init_biasPfS_E11bias_buffer;
	add.s32 	%r62, %r61, %r60;
	ld.shared.f32 	%f2, [%r62];
	st.global.f32 	[%rd17], %f2;
	add.s32 	%r95, %r95, %r16;
	add.s32 	%r93, %r93, 1;
	setp.ne.s32 	%p6, %r93, 0;
	@%p6 bra 	$L__BB0_6;
$L__BB0_7:
	setp.lt.u32 	%p7, %r19, 3;
	@%p7 bra 	$L__BB0_10;
	mov.u32 	%r68, _ZZ16layer1_init_biasPfS_E11bias_buffer;
	mul.wide.s32 	%rd20, %r16, 4;
$L__BB0_9:
	mul.hi.s32 	%r63, %r95, 308088931;
	shr.u32 	%r64, %r63, 31;
	shr.s32 	%r65, %r63, 14;
	add.s32 	%r66, %r65, %r64;
	shl.b32 	%r67, %r66, 2;
	add.s32 	%r69, %r68, %r67;
	ld.shared.f32 	%f3, [%r69];
	mul.wide.s32 	%rd18, %r95, 4;
	add.s64 	%rd19, %rd1, %rd18;
	st.global.f32 	[%rd19], %f3;
	add.s32 	%r70, %r95, %r16;
	mul.hi.s32 	%r71, %r70, 308088931;
	shr.u32 	%r72, %r71, 31;
	shr.s32 	%r73, %r71, 14;
	add.s32 	%r74, %r73, %r72;
	shl.b32 	%r75, %r74, 2;
	add.s32 	%r76, %r68, %r75;
	ld.shared.f32 	%f4, [%r76];
	add.s64 	%rd21, %rd19, %rd20;
	st.global.f32 	[%rd21], %f4;
	add.s32 	%r77, %r70, %r16;
	mul.hi.s32 	%r78, %r77, 308088931;
	shr.u32 	%r79, %r78, 31;
	shr.s32 	%r80, %r78, 14;
	add.s32 	%r81, %r80, %r79;
	shl.b32 	%r82, %r81, 2;
	add.s32 	%r83, %r68, %r82;
	ld.shared.f32 	%f5, [%r83];
	add.s64 	%rd22, %rd21, %rd20;
	st.global.f32 	[%rd22], %f5;
	add.s32 	%r84, %r77, %r16;
	mul.hi.s32 	%r85, %r84, 308088931;
	shr.u32 	%r86, %r85, 31;
	shr.s32 	%r87, %r85, 14;
	add.s32 	%r88, %r87, %r86;
	shl.b32 	%r89, %r88, 2;
	add.s32 	%r90, %r68, %r89;
	ld.shared.f32 	%f6, [%r90];
	add.s64 	%rd23, %rd22, %rd20;
	st.global.f32 	[%rd23], %f6;
	add.s32 	%r95, %r84, %r16;
	setp.lt.s32 	%p8, %r95, 1370424;
	@%p8 bra 	$L__BB0_9;
$L__BB0_10:
	ret;

}
	// .globl	_Z19layer1_feature_mapsPfPhS_
.visible .entry _Z19layer1_feature_mapsPfPhS_(
	.param .u64 .ptr .align 1 _Z19layer1_feature_mapsPfPhS__param_0,
	.param .u64 .ptr .align 1 _Z19layer1_feature_mapsPfPhS__param_1,
	.param .u64 .ptr .align 1 _Z19layer1_feature_mapsPfPhS__param_2
)
{
	.reg .pred 	%p<42>;
	.reg .b16 	%rs<62>;
	.reg .b32 	%r<196>;
	.reg .b32 	%f<116>;
	.reg .b64 	%rd<33>;
	// demoted variable
	.shared .align 1 .b8 _ZZ19layer1_feature_mapsPfPhS_E9in_buffer[16384];
	// demoted variable
	.shared .align 4 .b8 _ZZ19layer1_feature_mapsPfPhS_E13weight_buffer[864];
	ld.param.u64 	%rd4, [_Z19layer1_feature_mapsPfPhS__param_0];
	ld.param.u64 	%rd5, [_Z19layer1_feature_mapsPfPhS__param_1];
	ld.param.u64 	%rd6, [_Z19layer1_feature_mapsPfPhS__param_2];
	cvta.to.global.u64 	%rd1, %rd6;
	cvta.to.global.u64 	%rd2, %rd5;
	mov.u32 	%r1, %ntid.x;
	mov.u32 	%r2, %ntid.y;
	mul.lo.s32 	%r81, %r1, %r2;
	mov.u32 	%r3, %ntid.z;
	mul.lo.s32 	%r4, %r81, %r3;
	mov.u32 	%r5, %tid.z;
	mov.u32 	%r6, %tid.y;
	mad.lo.s32 	%r82, %r5, %r2, %r6;
	mov.u32 	%r7, %tid.x;
	mad.lo.s32 	%r8, %r82, %r1, %r7;
	setp.gt.u32 	%p1, %r8, 215;
	@%p1 bra 	$L__BB1_7;
	add.s32 	%r83, %r5, %r3;
	mad.lo.s32 	%r84, %r2, %r83, %r6;
	mad.lo.s32 	%r85, %r1, %r84, %r7;
	max.u32 	%r86, %r85, 216;
	setp.lt.u32 	%p2, %r85, 216;
	selp.u32 	%r87, 1, 0, %p2;
	add.s32 	%r88, %r85, %r87;
	sub.s32 	%r89, %r86, %r88;
	div.u32 	%r90, %r89, %r4;
	add.s32 	%r9, %r90, %r87;
	and.b32  	%r91, %r9, 3;
	setp.eq.s32 	%p3, %r91, 3;
	mov.u32 	%r187, %r8;
	@%p3 bra 	$L__BB1_4;
	add.s32 	%r93, %r9, 1;
	and.b32  	%r10, %r93, 3;
	mov.b32 	%r186, 0;
	mov.u32 	%r187, %r8;
$L__BB1_3:
	.pragma "nounroll";
	mul.wide.u32 	%rd7, %r187, 4;
	add.s64 	%rd8, %rd1, %rd7;
	ld.global.f32 	%f1, [%rd8];
	shl.b32 	%r94, %r187, 2;
	mov.u32 	%r95, _ZZ19layer1_feature_mapsPfPhS_E13weight_buffer;
	add.s32 	%r96, %r95, %r94;
	st.shared.f32 	[%r96], %f1;
	add.s32 	%r187, %r187, %r4;
	add.s32 	%r186, %r186, 1;
	setp.ne.s32 	%p4, %r186, %r10;
	@%p4 bra 	$L__BB1_3;
$L__BB1_4:
	setp.lt.u32 	%p5, %r9, 3;
	@%p5 bra 	$L__BB1_7;
	mov.u32 	%r98, _ZZ19layer1_feature_mapsPfPhS_E13weight_buffer;
	shl.b32 	%r101, %r4, 2;
$L__BB1_6:
	mul.wide.u32 	%rd9, %r187, 4;
	add.s64 	%rd10, %rd1, %rd9;
	ld.global.f32 	%f2, [%rd10];
	shl.b32 	%r97, %r187, 2;
	add.s32 	%r99, %r98, %r97;
	st.shared.f32 	[%r99], %f2;
	add.s32 	%r100, %r187, %r4;
	mul.wide.u32 	%rd11, %r100, 4;
	add.s64 	%rd12, %rd1, %rd11;
	ld.global.f32 	%f3, [%rd12];
	add.s32 	%r102, %r99, %r101;
	st.shared.f32 	[%r102], %f3;
	add.s32 	%r103, %r100, %r4;
	mul.wide.u32 	%rd13, %r103, 4;
	add.s64 	%rd14, %rd1, %rd13;
	ld.global.f32 	%f4, [%rd14];
	add.s32 	%r104, %r102, %r101;
	st.shared.f32 	[%r104], %f4;
	add.s32 	%r105, %r103, %r4;
	mul.wide.u32 	%rd15, %r105, 4;
	add.s64 	%rd16, %rd1, %rd15;
	ld.global.f32 	%f5, [%rd16];
	add.s32 	%r106, %r104, %r101;
	st.shared.f32 	[%r106], %f5;
	add.s32 	%r187, %r105, %r4;
	setp.lt.u32 	%p6, %r187, 216;
	@%p6 bra 	$L__BB1_6;
$L__BB1_7:
	mov.u32 	%r107, %nctaid.x;
	mov.u32 	%r108, %nctaid.y;
	mul.lo.s32 	%r18, %r107, %r108;
	mov.u32 	%r109, %ctaid.z;
	mov.u32 	%r110, %ctaid.y;
	mad.lo.s32 	%r111, %r109, %r108, %r110;
	mov.u32 	%r112, %ctaid.x;
	mad.lo.s32 	%r189, %r111, %r107, %r112;
	setp.gt.s32 	%p7, %r189, 395;
	@%p7 bra 	$L__BB1_36;
	add.s32 	%r20, %r8, %r4;
	max.u32 	%r113, %r20, 16384;
	setp.lt.u32 	%p8, %r20, 16384;
	selp.u32 	%r114, 1, 0, %p8;
	add.s32 	%r115, %r20, %r114;
	sub.s32 	%r116, %r113, %r115;
	div.u32 	%r117, %r116, %r4;
	add.s32 	%r21, %r117, %r114;
	and.b32  	%r22, %r21, 3;
	and.b32  	%r23, %r8, 127;
	and.b32  	%r24, %r20, 127;
	add.s32 	%r25, %r20, %r4;
	and.b32  	%r26, %r25, 127;
	and.b32  	%r118, %r25, 16383;
	mov.u32 	%r119, _ZZ19layer1_feature_mapsPfPhS_E9in_buffer;
	add.s32 	%r27, %r119, %r118;
	mul.lo.s32 	%r120, %r3, %r2;
	mul.lo.s32 	%r121, %r120, %r1;
	shl.b32 	%r28, %r121, 1;
	shl.b32 	%r29, %r121, 2;
	mul.lo.s32 	%r30, %r121, 3;
	cvta.to.global.u64 	%rd3, %rd4;
	mov.u32 	%r122, %nctaid.z;
	mul.lo.s32 	%r31, %r18, %r122;
$L__BB1_9:
	setp.gt.u32 	%p9, %r8, 16383;
	mul.hi.s32 	%r123, %r189, 1041204193;
	shr.u32 	%r124, %r123, 31;
	shr.u32 	%r125, %r123, 4;
	add.s32 	%r126, %r125, %r124;
	mul.lo.s32 	%r127, %r126, 66;
	sub.s32 	%r128, %r189, %r127;
	cvt.u16.u32 	%rs1, %r128;
	mul.lo.s16 	%rs2, %rs1, -69;
	shr.u16 	%rs3, %rs2, 8;
	add.s16 	%rs4, %rs3, %rs1;
	and.b16  	%rs5, %rs4, 128;
	shr.u16 	%rs6, %rs5, 7;
	cvt.s16.s8 	%rs7, %rs4;
	shr.s16 	%rs8, %rs7, 3;
	add.s16 	%rs9, %rs8, %rs6;
	mul.lo.s16 	%rs10, %rs9, 11;
	sub.s16 	%rs11, %rs1, %rs10;
	cvt.u32.u16 	%r129, %rs11;
	cvt.s32.s8 	%r33, %r129;
	cvt.s32.s16 	%r34, %rs9;
	cvt.s16.s8 	%rs12, %rs11;
	mul.wide.s16 	%r35, %rs12, 124;
	mul.wide.s16 	%r36, %rs9, 124;
	@%p9 bra 	$L__BB1_30;
	setp.eq.s32 	%p10, %r22, 3;
	mov.u32 	%r190, %r8;
	@%p10 bra 	$L__BB1_19;
	shr.u32 	%r130, %r8, 7;
	add.s32 	%r37, %r130, %r36;
	setp.gt.s32 	%p11, %r37, 719;
	add.s32 	%r38, %r23, %r35;
	setp.gt.s32 	%p12, %r38, 1279;
	or.pred  	%p13, %p11, %p12;
	@%p13 bra 	$L__BB1_13;
	mad.lo.s32 	%r132, %r37, 1280, %r38;
	cvt.s64.s32 	%rd17, %r132;
	add.s64 	%rd18, %rd2, %rd17;
	ld.global.u8 	%rs13, [%rd18];
	and.b32  	%r133, %r8, 16256;
	or.b32  	%r134, %r133, %r23;
	mov.u32 	%r135, _ZZ19layer1_feature_mapsPfPhS_E9in_buffer;
	add.s32 	%r136, %r135, %r134;
	st.shared.u8 	[%r136], %rs13;
$L__BB1_13:
	setp.eq.s32 	%p14, %r22, 0;
	mov.u32 	%r190, %r20;
	@%p14 bra 	$L__BB1_19;
	shr.u32 	%r137, %r20, 7;
	add.s32 	%r39, %r137, %r36;
	setp.gt.s32 	%p15, %r39, 719;
	add.s32 	%r40, %r24, %r35;
	setp.gt.s32 	%p16, %r40, 1279;
	or.pred  	%p17, %p15, %p16;
	@%p17 bra 	$L__BB1_16;
	mad.lo.s32 	%r139, %r39, 1280, %r40;
	cvt.s64.s32 	%rd19, %r139;
	add.s64 	%rd20, %rd2, %rd19;
	ld.global.u8 	%rs14, [%rd20];
	and.b32  	%r140, %r20, 16256;
	or.b32  	%r141, %r140, %r24;
	mov.u32 	%r142, _ZZ19layer1_feature_mapsPfPhS_E9in_buffer;
	add.s32 	%r143, %r142, %r141;
	st.shared.u8 	[%r143], %rs14;
$L__BB1_16:
	setp.eq.s32 	%p18, %r22, 1;
	mov.u32 	%r190, %r25;
	@%p18 bra 	$L__BB1_19;
	add.s32 	%r190, %r25, %r4;
	shr.u32 	%r144, %r25, 7;
	add.s32 	%r42, %r144, %r36;
	setp.gt.s32 	%p19, %r42, 719;
	add.s32 	%r43, %r26, %r35;
	setp.gt.s32 	%p20, %r43, 1279;
	or.pred  	%p21, %p19, %p20;
	@%p21 bra 	$L__BB1_19;
	mad.lo.s32 	%r146, %r42, 1280, %r43;
	cvt.s64.s32 	%rd21, %r146;
	add.s64 	%rd22, %rd2, %rd21;
	ld.global.u8 	%rs15, [%rd22];
	st.shared.u8 	[%r27], %rs15;
$L__BB1_19:
	setp.lt.u32 	%p22, %r21, 3;
	@%p22 bra 	$L__BB1_30;
	add.s32 	%r193, %r28, %r190;
	add.s32 	%r192, %r30, %r190;
	add.s32 	%r191, %r4, %r190;
$L__BB1_21:
	and.b32  	%r52, %r190, 127;
	shr.u32 	%r147, %r190, 7;
	add.s32 	%r53, %r147, %r36;
	setp.gt.s32 	%p23, %r53, 719;
	add.s32 	%r54, %r52, %r35;
	setp.gt.s32 	%p24, %r54, 1279;
	or.pred  	%p25, %p23, %p24;
	@%p25 bra 	$L__BB1_23;
	mad.lo.s32 	%r148, %r53, 1280, %r54;
	cvt.s64.s32 	%rd23, %r148;
	add.s64 	%rd24, %rd2, %rd23;
	ld.global.u8 	%rs16, [%rd24];
	and.b32  	%r149, %r190, 16256;
	or.b32  	%r150, %r149, %r52;
	mov.u32 	%r151, _ZZ19layer1_feature_mapsPfPhS_E9in_buffer;
	add.s32 	%r152, %r151, %r150;
	st.shared.u8 	[%r152], %rs16;
$L__BB1_23:
	and.b32  	%r55, %r191, 127;
	shr.u32 	%r153, %r191, 7;
	add.s32 	%r56, %r153, %r36;
	setp.gt.s32 	%p26, %r56, 719;
	add.s32 	%r57, %r55, %r35;
	setp.gt.s32 	%p27, %r57, 1279;
	or.pred  	%p28, %p26, %p27;
	@%p28 bra 	$L__BB1_25;
	mad.lo.s32 	%r154, %r56, 1280, %r57;
	cvt.s64.s32 	%rd25, %r154;
	add.s64 	%rd26, %rd2, %rd25;
	ld.global.u8 	%rs17, [%rd26];
	and.b32  	%r155, %r191, 16256;
	or.b32  	%r156, %r155, %r55;
	mov.u32 	%r157, _ZZ19layer1_feature_mapsPfPhS_E9in_buffer;
	add.s32 	%r158, %r157, %r156;
	st.shared.u8 	[%r158], %rs17;
$L__BB1_25:
	add.s32 	%r58, %r190, %r4;
	and.b32  	%r59, %r193, 127;
	shr.u32 	%r159, %r193, 7;
	add.s32 	%r60, %r159, %r36;
	setp.gt.s32 	%p29, %r60, 719;
	add.s32 	%r61, %r59, %r35;
	setp.gt.s32 	%p30, %r61, 1279;
	or.pred  	%p31, %p29, %p30;
	@%p31 bra 	$L__BB1_27;
	mad.lo.s32 	%r160, %r60, 1280, %r61;
	cvt.s64.s32 	%rd27, %r160;
	add.s64 	%rd28, %rd2, %rd27;
	ld.global.u8 	%rs18, [%rd28];
	and.b32  	%r161, %r193, 16256;
	or.b32  	%r162, %r161, %r59;
	mov.u32 	%r163, _ZZ19layer1_feature_mapsPfPhS_E9in_buffer;
	add.s32 	%r164, %r163, %r162;
	st.shared.u8 	[%r164], %rs18;
$L__BB1_27:
	add.s32 	%r62, %r58, %r4;
	and.b32  	%r63, %r192, 127;
	shr.u32 	%r165, %r192, 7;
	add.s32 	%r64, %r165, %r36;
	setp.gt.s32 	%p32, %r64, 719;
	add.s32 	%r65, %r63, %r35;
	setp.gt.s32 	%p33, %r65, 1279;
	or.pred  	%p34, %p32, %p33;
	@%p34 bra 	$L__BB1_29;
	mad.lo.s32 	%r166, %r64, 1280, %r65;
	cvt.s64.s32 	%rd29, %r166;
	add.s64 	%rd30, %rd2, %rd29;
	ld.global.u8 	%rs19, [%rd30];
	and.b32  	%r167, %r192, 16256;
	or.b32  	%r168, %r167, %r63;
	mov.u32 	%r169, _ZZ19layer1_feature_mapsPfPhS_E9in_buffer;
	add.s32 	%r170, %r169, %r168;
	st.shared.u8 	[%r170], %rs19;
$L__BB1_29:
	add.s32 	%r171, %r62, %r4;
	add.s32 	%r190, %r171, %r4;
	add.s32 	%r193, %r193, %r29;
	add.s32 	%r192, %r192, %r29;
	add.s32 	%r191, %r191, %r29;
	setp.lt.u32 	%p35, %r190, 16384;
	@%p35 bra 	$L__BB1_21;
$L__BB1_30:
	setp.gt.u32 	%p36, %r8, 3843;
	bar.sync 	0;
	@%p36 bra 	$L__BB1_35;
	mul.hi.s32 	%r172, %r189, 1041204193;
	shr.u32 	%r173, %r172, 31;
	shr.s32 	%r174, %r172, 4;
	add.s32 	%r175, %r174, %r173;
	mul.lo.s32 	%r70, %r175, 358;
	mov.u32 	%r176, _ZZ19layer1_feature_mapsPfPhS_E13weight_buffer;
	mad.lo.s32 	%r71, %r175, 144, %r176;
	mul.lo.s32 	%r72, %r34, 62;
	mul.lo.s32 	%r73, %r33, 62;
	mov.u32 	%r195, %r8;
$L__BB1_32:
	cvt.u16.u32 	%rs20, %r195;
	shr.u16 	%rs21, %rs20, 1;
	mul.hi.u16 	%rs22, %rs21, 16913;
	shr.u16 	%rs23, %rs22, 3;
	mul.lo.s16 	%rs24, %rs23, 62;
	sub.s16 	%rs25, %rs20, %rs24;
	cvt.u32.u16 	%r75, %rs25;
	cvt.u32.u16 	%r76, %rs23;
	add.s32 	%r77, %r72, %r76;
	setp.gt.s32 	%p37, %r77, 357;
	add.s32 	%r177, %r73, %r75;
	setp.gt.s32 	%p38, %r177, 637;
	or.pred  	%p39, %p37, %p38;
	@%p39 bra 	$L__BB1_34;
	shl.b32 	%r178, %r76, 8;
	shl.b32 	%r179, %r75, 1;
	add.s32 	%r180, %r178, %r179;
	ld.shared.f32 	%f6, [%r71];
	mov.u32 	%r181, _ZZ19layer1_feature_mapsPfPhS_E9in_buffer;
	add.s32 	%r182, %r181, %r180;
	ld.shared.u8 	%rs26, [%r182];
	cvt.rn.f32.u16 	%f7, %rs26;
	fma.rn.f32 	%f8, %f6, %f7, 0f00000000;
	ld.shared.f32 	%f9, [%r71+24];
	ld.shared.u8 	%rs27, [%r182+128];
	cvt.rn.f32.u16 	%f10, %rs27;
	fma.rn.f32 	%f11, %f9, %f10, %f8;
	ld.shared.f32 	%f12, [%r71+48];
	ld.shared.u8 	%rs28, [%r182+256];
	cvt.rn.f32.u16 	%f13, %rs28;
	fma.rn.f32 	%f14, %f12, %f13, %f11;
	ld.shared.f32 	%f15, [%r71+72];
	ld.shared.u8 	%rs29, [%r182+384];
	cvt.rn.f32.u16 	%f16, %rs29;
	fma.rn.f32 	%f17, %f15, %f16, %f14;
	ld.shared.f32 	%f18, [%r71+96];
	ld.shared.u8 	%rs30, [%r182+512];
	cvt.rn.f32.u16 	%f19, %rs30;
	fma.rn.f32 	%f20, %f18, %f19, %f17;
	ld.shared.f32 	%f21, [%r71+120];
	ld.shared.u8 	%rs31, [%r182+640];
	cvt.rn.f32.u16 	%f22, %rs31;
	fma.rn.f32 	%f23, %f21, %f22, %f20;
	ld.shared.f32 	%f24, [%r71+4];
	ld.shared.u8 	%rs32, [%r182+1];
	cvt.rn.f32.u16 	%f25, %rs32;
	fma.rn.f32 	%f26, %f24, %f25, %f23;
	ld.shared.f32 	%f27, [%r71+28];
	ld.shared.u8 	%rs33, [%r182+129];
	cvt.rn.f32.u16 	%f28, %rs33;
	fma.rn.f32 	%f29, %f27, %f28, %f26;
	ld.shared.f32 	%f30, [%r71+52];
	ld.shared.u8 	%rs34, [%r182+257];
	cvt.rn.f32.u16 	%f31, %rs34;
	fma.rn.f32 	%f32, %f30, %f31, %f29;
	ld.shared.f32 	%f33, [%r71+76];
	ld.shared.u8 	%rs35, [%r182+385];
	cvt.rn.f32.u16 	%f34, %rs35;
	fma.rn.f32 	%f35, %f33, %f34, %f32;
	ld.shared.f32 	%f36, [%r71+100];
	ld.shared.u8 	%rs36, [%r182+513];
	cvt.rn.f32.u16 	%f37, %rs36;
	fma.rn.f32 	%f38, %f36, %f37, %f35;
	ld.shared.f32 	%f39, [%r71+124];
	ld.shared.u8 	%rs37, [%r182+641];
	cvt.rn.f32.u16 	%f40, %rs37;
	fma.rn.f32 	%f41, %f39, %f40, %f38;
	ld.shared.f32 	%f42, [%r71+8];
	ld.shared.u8 	%rs38, [%r182+2];
	cvt.rn.f32.u16 	%f43, %rs38;
	fma.rn.f32 	%f44, %f42, %f43, %f41;
	ld.shared.f32 	%f45, [%r71+32];
	ld.shared.u8 	%rs39, [%r182+130];
	cvt.rn.f32.u16 	%f46, %rs39;
	fma.rn.f32 	%f47, %f45, %f46, %f44;
	ld.shared.f32 	%f48, [%r71+56];
	ld.shared.u8 	%rs40, [%r182+258];
	cvt.rn.f32.u16 	%f49, %rs40;
	fma.rn.f32 	%f50, %f48, %f49, %f47;
	ld.shared.f32 	%f51, [%r71+80];
	ld.shared.u8 	%rs41, [%r182+386];
	cvt.rn.f32.u16 	%f52, %rs41;
	fma.rn.f32 	%f53, %f51, %f52, %f50;
	ld.shared.f32 	%f54, [%r71+104];
	ld.shared.u8 	%rs42, [%r182+514];
	cvt.rn.f32.u16 	%f55, %rs42;
	fma.rn.f32 	%f56, %f54, %f55, %f53;
	ld.shared.f32 	%f57, [%r71+128];
	ld.shared.u8 	%rs43, [%r182+642];
	cvt.rn.f32.u16 	%f58, %rs43;
	fma.rn.f32 	%f59, %f57, %f58, %f56;
	ld.shared.f32 	%f60, [%r71+12];
	ld.shared.u8 	%rs44, [%r182+3];
	cvt.rn.f32.u16 	%f61, %rs44;
	fma.rn.f32 	%f62, %f60, %f61, %f59;
	ld.shared.f32 	%f63, [%r71+36];
	ld.shared.u8 	%rs45, [%r182+131];
	cvt.rn.f32.u16 	%f64, %rs45;
	fma.rn.f32 	%f65, %f63, %f64, %f62;
	ld.shared.f32 	%f66, [%r71+60];
	ld.shared.u8 	%rs46, [%r182+259];
	cvt.rn.f32.u16 	%f67, %rs46;
	fma.rn.f32 	%f68, %f66, %f67, %f65;
	ld.shared.f32 	%f69, [%r71+84];
	ld.shared.u8 	%rs47, [%r182+387];
	cvt.rn.f32.u16 	%f70, %rs47;
	fma.rn.f32 	%f71, %f69, %f70, %f68;
	ld.shared.f32 	%f72, [%r71+108];
	ld.shared.u8 	%rs48, [%r182+515];
	cvt.rn.f32.u16 	%f73, %rs48;
	fma.rn.f32 	%f74, %f72, %f73, %f71;
	ld.shared.f32 	%f75, [%r71+132];
	ld.shared.u8 	%rs49, [%r182+643];
	cvt.rn.f32.u16 	%f76, %rs49;
	fma.rn.f32 	%f77, %f75, %f76, %f74;
	ld.shared.f32 	%f78, [%r71+16];
	ld.shared.u8 	%rs50, [%r182+4];
	cvt.rn.f32.u16 	%f79, %rs50;
	fma.rn.f32 	%f80, %f78, %f79, %f77;
	ld.shared.f32 	%f81, [%r71+40];
	ld.shared.u8 	%rs51, [%r182+132];
	cvt.rn.f32.u16 	%f82, %rs51;
	fma.rn.f32 	%f83, %f81, %f82, %f80;
	ld.shared.f32 	%f84, [%r71+64];
	ld.shared.u8 	%rs52, [%r182+260];
	cvt.rn.f32.u16 	%f85, %rs52;
	fma.rn.f32 	%f86, %f84, %f85, %f83;
	ld.shared.f32 	%f87, [%r71+88];
	ld.shared.u8 	%rs53, [%r182+388];
	cvt.rn.f32.u16 	%f88, %rs53;
	fma.rn.f32 	%f89, %f87, %f88, %f86;
	ld.shared.f32 	%f90, [%r71+112];
	ld.shared.u8 	%rs54, [%r182+516];
	cvt.rn.f32.u16 	%f91, %rs54;
	fma.rn.f32 	%f92, %f90, %f91, %f89;
	ld.shared.f32 	%f93, [%r71+136];
	ld.shared.u8 	%rs55, [%r182+644];
	cvt.rn.f32.u16 	%f94, %rs55;
	fma.rn.f32 	%f95, %f93, %f94, %f92;
	ld.shared.f32 	%f96, [%r71+20];
	ld.shared.u8 	%rs56, [%r182+5];
	cvt.rn.f32.u16 	%f97, %rs56;
	fma.rn.f32 	%f98, %f96, %f97, %f95;
	ld.shared.f32 	%f99, [%r71+44];
	ld.shared.u8 	%rs57, [%r182+133];
	cvt.rn.f32.u16 	%f100, %rs57;
	fma.rn.f32 	%f101, %f99, %f100, %f98;
	ld.shared.f32 	%f102, [%r71+68];
	ld.shared.u8 	%rs58, [%r182+261];
	cvt.rn.f32.u16 	%f103, %rs58;
	fma.rn.f32 	%f104, %f102, %f103, %f101;
	ld.shared.f32 	%f105, [%r71+92];
	ld.shared.u8 	%rs59, [%r182+389];
	cvt.rn.f32.u16 	%f106, %rs59;
	fma.rn.f32 	%f107, %f105, %f106, %f104;
	ld.shared.f32 	%f108, [%r71+116];
	ld.shared.u8 	%rs60, [%r182+517];
	cvt.rn.f32.u16 	%f109, %rs60;
	fma.rn.f32 	%f110, %f108, %f109, %f107;
	ld.shared.f32 	%f111, [%r71+140];
	ld.shared.u8 	%rs61, [%r182+645];
	cvt.rn.f32.u16 	%f112, %rs61;
	fma.rn.f32 	%f113, %f111, %f112, %f110;
	add.s32 	%r183, %r77, %r70;
	mad.lo.s32 	%r184, %r183, 638, %r177;
	mul.wide.s32 	%rd31, %r184, 4;
	add.s64 	%rd32, %rd3, %rd31;
	ld.global.f32 	%f114, [%rd32];
	add.f32 	%f115, %f113, %f114;
	st.global.f32 	[%rd32], %f115;
$L__BB1_34:
	add.s32 	%r195, %r195, %r4;
	setp.lt.u32 	%p40, %r195, 3844;
	@%p40 bra 	$L__BB1_32;
$L__BB1_35:
	add.s32 	%r189, %r189, %r31;
	setp.lt.s32 	%p41, %r189, 396;
	@%p41 bra 	$L__BB1_9;
$L__BB1_36:
	ret;

}
	// .globl	_Z14layer1_sigmoidPfPh
.visible .entry _Z14layer1_sigmoidPfPh(
	.param .u64 .ptr .align 1 _Z14layer1_sigmoidPfPh_param_0,
	.param .u64 .ptr .align 1 _Z14layer1_sigmoidPfPh_param_1
)
{
	.reg .pred 	%p<7>;
	.reg .b32 	%r<64>;
	.reg .b32 	%f<72>;
	.reg .b64 	%rd<21>;

	ld.param.u64 	%rd3, [_Z14layer1_sigmoidPfPh_param_0];
	ld.param.u64 	%rd4, [_Z14layer1_sigmoidPfPh_param_1];
	cvta.to.global.u64 	%rd1, %rd4;
	cvta.to.global.u64 	%rd2, %rd3;
	mov.u32 	%r20, %nctaid.x;
	mov.u32 	%r21, %nctaid.y;
	mov.u32 	%r22, %nctaid.z;
	mov.u32 	%r1, %ntid.x;
	mov.u32 	%r2, %ntid.y;
	mov.u32 	%r3, %ntid.z;
	mul.lo.s32 	%r23, %r20, %r21;
	mul.lo.s32 	%r4, %r23, %r22;
	mul.lo.s32 	%r24, %r4, %r2;
	mul.lo.s32 	%r25, %r24, %r1;
	mul.lo.s32 	%r5, %r25, %r3;
	mov.u32 	%r26, %ctaid.z;
	mov.u32 	%r27, %ctaid.y;
	mad.lo.s32 	%r28, %r26, %r21, %r27;
	mov.u32 	%r29, %ctaid.x;
	mad.lo.s32 	%r6, %r28, %r20, %r29;
	mov.u32 	%r7, %tid.z;
	mad.lo.s32 	%r30, %r6, %r3, %r7;
	mov.u32 	%r8, %tid.y;
	mad.lo.s32 	%r31, %r30, %r2, %r8;
	mov.u32 	%r9, %tid.x;
	mad.lo.s32 	%r62, %r31, %r1, %r9;
	setp.gt.s32 	%p1, %r62, 1370423;
	@%p1 bra 	$L__BB2_7;
	add.s32 	%r32, %r6, %r4;
	mad.lo.s32 	%r33, %r3, %r32, %r7;
	mad.lo.s32 	%r34, %r2, %r33, %r8;
	mad.lo.s32 	%r35, %r1, %r34, %r9;
	max.s32 	%r36, %r35, 1370424;
	setp.lt.s32 	%p2, %r35, 1370424;
	selp.u32 	%r37, 1, 0, %p2;
	add.s32 	%r38, %r35, %r37;
	sub.s32 	%r39, %r36, %r38;
	div.u32 	%r40, %r39, %r5;
	add.s32 	%r11, %r40, %r37;
	and.b32  	%r41, %r11, 3;
	setp.eq.s32 	%p3, %r41, 3;
	@%p3 bra 	$L__BB2_4;
	add.s32 	%r42, %r11, 1;
	and.b32  	%r43, %r42, 3;
	neg.s32 	%r60, %r43;
$L__BB2_3:
	.pragma "nounroll";
	cvt.s64.s32 	%rd5, %r62;
	add.s64 	%rd6, %rd1, %rd5;
	mul.wide.s32 	%rd7, %r62, 4;
	add.s64 	%rd8, %rd2, %rd7;
	ld.global.f32 	%f1, [%rd8];
	mul.f32 	%f2, %f1, 0fBB800000;
	fma.rn.f32 	%f3, %f2, 0f3BBB989D, 0f3F000000;
	cvt.sat.f32.f32 	%f4, %f3;
	mov.f32 	%f5, 0f4B400001;
	mov.f32 	%f6, 0f437C0000;
	fma.rm.f32 	%f7, %f4, %f6, %f5;
	add.f32 	%f8, %f7, 0fCB40007F;
	neg.f32 	%f9, %f8;
	fma.rn.f32 	%f10, %f2, 0f3FB8AA3B, %f9;
	fma.rn.f32 	%f11, %f2, 0f32A57060, %f10;
	mov.b32 	%r44, %f7;
	shl.b32 	%r45, %r44, 23;
	mov.b32 	%f12, %r45;
	ex2.approx.ftz.f32 	%f13, %f11;
	fma.rn.f32 	%f14, %f13, %f12, 0f3F800000;
	mov.f32 	%f15, 0f437FFFBE;
	div.rn.f32 	%f16, %f15, %f14;
	cvt.rzi.u32.f32 	%r46, %f16;
	st.global.u8 	[%rd6], %r46;
	add.s32 	%r62, %r62, %r5;
	add.s32 	%r60, %r60, 1;
	setp.ne.s32 	%p4, %r60, 0;
	@%p4 bra 	$L__BB2_3;
$L__BB2_4:
	setp.lt.u32 	%p5, %r11, 3;
	@%p5 bra 	$L__BB2_7;
	cvt.s64.s32 	%rd13, %r5;
	mul.wide.s32 	%rd14, %r5, 4;
	shl.b32 	%r59, %r5, 2;
$L__BB2_6:
	cvt.s64.s32 	%rd9, %r62;
	mul.wide.s32 	%rd10, %r62, 4;
	add.s64 	%rd11, %rd2, %rd10;
	ld.global.f32 	%f17, [%rd11];
	mul.f32 	%f18, %f17, 0fBB800000;
	fma.rn.f32 	%f19, %f18, 0f3BBB989D, 0f3F000000;
	cvt.sat.f32.f32 	%f20, %f19;
	mov.f32 	%f21, 0f4B400001;
	mov.f32 	%f22, 0f437C0000;
	fma.rm.f32 	%f23, %f20, %f22, %f21;
	add.f32 	%f24, %f23, 0fCB40007F;
	neg.f32 	%f25, %f24;
	fma.rn.f32 	%f26, %f18, 0f3FB8AA3B, %f25;
	fma.rn.f32 	%f27, %f18, 0f32A57060, %f26;
	mov.b32 	%r47, %f23;
	shl.b32 	%r48, %r47, 23;
	mov.b32 	%f28, %r48;
	ex2.approx.ftz.f32 	%f29, %f27;
	fma.rn.f32 	%f30, %f29, %f28, 0f3F800000;
	mov.f32 	%f31, 0f437FFFBE;
	div.rn.f32 	%f32, %f31, %f30;
	cvt.rzi.u32.f32 	%r49, %f32;
	add.s64 	%rd12, %rd1, %rd9;
	st.global.u8 	[%rd12], %r49;
	add.s64 	%rd15, %rd11, %rd14;
	ld.global.f32 	%f33, [%rd15];
	mul.f32 	%f34, %f33, 0fBB800000;
	fma.rn.f32 	%f35, %f34, 0f3BBB989D, 0f3F000000;
	cvt.sat.f32.f32 	%f36, %f35;
	fma.rm.f32 	%f37, %f36, %f22, %f21;
	add.f32 	%f38, %f37, 0fCB40007F;
	neg.f32 	%f39, %f38;
	fma.rn.f32 	%f40, %f34, 0f3FB8AA3B, %f39;
	fma.rn.f32 	%f41, %f34, 0f32A57060, %f40;
	mov.b32 	%r50, %f37;
	shl.b32 	%r51, %r50, 23;
	mov.b32 	%f42, %r51;
	ex2.approx.ftz.f32 	%f43, %f41;
	fma.rn.f32 	%f44, %f43, %f42, 0f3F800000;
	div.rn.f32 	%f45, %f31, %f44;
	cvt.rzi.u32.f32 	%r52, %f45;
	add.s64 	%rd16, %rd12, %rd13;
	st.global.u8 	[%rd16], %r52;
	add.s64 	%rd17, %rd15, %rd14;
	ld.global.f32 	%f46, [%rd17];
	mul.f32 	%f47, %f46, 0fBB800000;
	fma.rn.f32 	%f48, %f47, 0f3BBB989D, 0f3F000000;
	cvt.sat.f32.f32 	%f49, %f48;
	fma.rm.f32 	%f50, %f49, %f22, %f21;
	add.f32 	%f51, %f50, 0fCB40007F;
	neg.f32 	%f52, %f51;
	fma.rn.f32 	%f53, %f47, 0f3FB8AA3B, %f52;
	fma.rn.f32 	%f54, %f47, 0f32A57060, %f53;
	mov.b32 	%r53, %f50;
	shl.b32 	%r54, %r53, 23;
	mov.b32 	%f55, %r54;
	ex2.approx.ftz.f32 	%f56, %f54;
	fma.rn.f32 	%f57, %f56, %f55, 0f3F800000;
	div.rn.f32 	%f58, %f31, %f57;
	cvt.rzi.u32.f32 	%r55, %f58;
	add.s64 	%rd18, %rd16, %rd13;
	st.global.u8 	[%rd18], %r55;
	add.s64 	%rd19, %rd17, %rd14;
	ld.global.f32 	%f59, [%rd19];
	mul.f32 	%f60, %f59, 0fBB800000;
	fma.rn.f32 	%f61, %f60, 0f3BBB989D, 0f3F000000;
	cvt.sat.f32.f32 	%f62, %f61;
	fma.rm.f32 	%f63, %f62, %f22, %f21;
	add.f32 	%f64, %f63, 0fCB40007F;
	neg.f32 	%f65, %f64;
	fma.rn.f32 	%f66, %f60, 0f3FB8AA3B, %f65;
	fma.rn.f32 	%f67, %f60, 0f32A57060, %f66;
	mov.b32 	%r56, %f63;
	shl.b32 	%r57, %r56, 23;
	mov.b32 	%f68, %r57;
	ex2.approx.ftz.f32 	%f69, %f67;
	fma.rn.f32 	%f70, %f69, %f68, 0f3F800000;
	div.rn.f32 	%f71, %f31, %f70;
	cvt.rzi.u32.f32 	%r58, %f71;
	add.s64 	%rd20, %rd18, %rd13;
	st.global.u8 	[%rd20], %r58;
	add.s32 	%r62, %r59, %r62;
	setp.lt.s32 	%p6, %r62, 1370424;
	@%p6 bra 	$L__BB2_6;
$L__BB2_7:
	ret;

}


// ===== COMPILED SASS (sm_100) =====

	.target	sm_100

	.elftype	@"ET_EXEC"


//--------------------- .note.nv.tkinfo           --------------------------
	.section	.note.nv.tkinfo,"",@"SHT_NOTE"
	.sectionflags	@"SHF_NOTE_NV_TKINFO"
	.tkinfo
        /*0018*/ 	.word	0x00000002
        /*0030*/ 	.string	""
        /*0030*/ 	.string	"ptxas"
        /*0030*/ 	.string	"Cuda compilation tools, release 13.0, V13.0.88"
        /*0030*/ 	.string	"Build cuda_13.0.r13.0/compiler.36424714_0"
        /*0030*/ 	.string	"-arch sm_100 -m 64 "



//--------------------- .note.nv.cuinfo           --------------------------
	.section	.note.nv.cuinfo,"",@"SHT_NOTE"
	.sectionflags	@"SHF_NOTE_NV_CUINFO"
        /*0018*/ 	.short	0x0002
        /*001a*/ 	.short	0x0064
        /*001c*/ 	.short	0x0082
	.zero		2


//--------------------- .nv.info                  --------------------------
	.section	.nv.info,"",@"SHT_CUDA_INFO"
	.align	4


	//----- nvinfo : EIATTR_REGCOUNT
	.align		4
        /*0000*/ 	.byte	0x04, 0x2f
        /*0002*/ 	.short	(.L_1 - .L_0)
	.align		4
.L_0:
        /*0004*/ 	.word	index@(_Z16layer1_init_biasPfS_)
        /*0008*/ 	.word	0x0000001a


	//----- nvinfo : EIATTR_FRAME_SIZE
	.align		4
.L_1:
        /*000c*/ 	.byte	0x04, 0x11
        /*000e*/ 	.short	(.L_3 - .L_2)
	.align		4
.L_2:
        /*0010*/ 	.word	index@(_Z16layer1_init_biasPfS_)
        /*0014*/ 	.word	0x00000000


	//----- nvinfo : EIATTR_REGCOUNT
	.align		4
.L_3:
        /*0018*/ 	.byte	0x04, 0x2f
        /*001a*/ 	.short	(.L_5 - .L_4)
	.align		4
.L_4:
        /*001c*/ 	.word	index@(_Z19layer1_feature_mapsPfPhS_)
        /*0020*/ 	.word	0x00000030


	//----- nvinfo : EIATTR_FRAME_SIZE
	.align		4
.L_5:
        /*0024*/ 	.byte	0x04, 0x11
        /*0026*/ 	.short	(.L_7 - .L_6)
	.align		4
.L_6:
        /*0028*/ 	.word	index@(_Z19layer1_feature_mapsPfPhS_)
        /*002c*/ 	.word	0x00000000


	//----- nvinfo : EIATTR_REGCOUNT
	.align		4
.L_7:
        /*0030*/ 	.byte	0x04, 0x2f
        /*0032*/ 	.short	(.L_9 - .L_8)
	.align		4
.L_8:
        /*0034*/ 	.word	index@(_Z14layer1_sigmoidPfPh)
        /*0038*/ 	.word	0x00000017


	//----- nvinfo : EIATTR_FRAME_SIZE
	.align		4
.L_9:
        /*003c*/ 	.byte	0x04, 0x11
        /*003e*/ 	.short	(.L_11 - .L_10)
	.align		4
.L_10:
        /*0040*/ 	.word	index@($__internal_0_$__cuda_sm3x_div_rn_noftz_f32_slowpath)
        /*0044*/ 	.word	0x00000000


	//----- nvinfo : EIATTR_FRAME_SIZE
	.align		4
.L_11:
        /*0048*/ 	.byte	0x04, 0x11
        /*004a*/ 	.short	(.L_13 - .L_12)
	.align		4
.L_12:
        /*004c*/ 	.word	index@(_Z14layer1_sigmoidPfPh)
        /*0050*/ 	.word	0x00000000


	//----- nvinfo : EIATTR_MIN_STACK_SIZE
	.align		4
.L_13:
        /*0054*/ 	.byte	0x04, 0x12
        /*0056*/ 	.short	(.L_15 - .L_14)
	.align		4
.L_14:
        /*0058*/ 	.word	index@(_Z14layer1_sigmoidPfPh)
        /*005c*/ 	.word	0x00000000


	//----- nvinfo : EIATTR_MIN_STACK_SIZE
	.align		4
.L_15:
        /*0060*/ 	.byte	0x04, 0x12
        /*0062*/ 	.short	(.L_17 - .L_16)
	.align		4
.L_16:
        /*0064*/ 	.word	index@(_Z19layer1_feature_mapsPfPhS_)
        /*0068*/ 	.word	0x00000000


	//----- nvinfo : EIATTR_MIN_STACK_SIZE
	.align		4
.L_17:
        /*006c*/ 	.byte	0x04, 0x12
        /*006e*/ 	.short	(.L_19 - .L_18)
	.align		4
.L_18:
        /*0070*/ 	.word	index@(_Z16layer1_init_biasPfS_)
        /*0074*/ 	.word	0x00000000
.L_19:


//--------------------- .nv.compat                --------------------------
	.section	.nv.compat,"",@"SHT_CUDA_COMPAT_INFO"
	.align	4
        /*0000*/ 	.byte	0x02, 0x09, 0x00, 0x00, 0x02, 0x02, 0x01, 0x00, 0x02, 0x05, 0x05, 0x00, 0x03, 0x07, 0x01, 0x01
        /*0010*/ 	.byte	0x02, 0x03, 0x00, 0x00, 0x02, 0x06, 0x01, 0x00, 0x04, 0x0b, 0x08, 0x00, 0x01, 0x00, 0x00, 0x00
        /*0020*/ 	.byte	0x00, 0x00, 0x00, 0x00


//--------------------- .nv.info._Z14layer1_sigmoidPfPh --------------------------
	.section	.nv.info._Z14layer1_sigmoidPfPh,"",@"SHT_CUDA_INFO"
	.sectionflags	@""
	.align	4


	//----- nvinfo : EIATTR_CUDA_API_VERSION
	.align		4
        /*0000*/ 	.byte	0x04, 0x37
        /*0002*/ 	.short	(.L_21 - .L_20)
.L_20:
        /*0004*/ 	.word	0x00000082


	//----- nvinfo : EIATTR_KPARAM_INFO
	.align		4
.L_21:
        /*0008*/ 	.byte	0x04, 0x17
        /*000a*/ 	.short	(.L_23 - .L_22)
.L_22:
        /*000c*/ 	.word	0x00000000
        /*0010*/ 	.short	0x0001
        /*0012*/ 	.short	0x0008
        /*0014*/ 	.byte	0x00, 0xf5, 0x21, 0x00


	//----- nvinfo : EIATTR_KPARAM_INFO
	.align		4
.L_23:
        /*0018*/ 	.byte	0x04, 0x17
        /*001a*/ 	.short	(.L_25 - .L_24)
.L_24:
        /*001c*/ 	.word	0x00000000
        /*0020*/ 	.short	0x0000
        /*0022*/ 	.short	0x0000
        /*0024*/ 	.byte	0x00, 0xf5, 0x21, 0x00


	//----- nvinfo : EIATTR_SPARSE_MMA_MASK
	.align		4
.L_25:
        /*0028*/ 	.byte	0x03, 0x50
        /*002a*/ 	.short	0x0000


	//----- nvinfo : EIATTR_MAXREG_COUNT
	.align		4
        /*002c*/ 	.byte	0x03, 0x1b
        /*002e*/ 	.short	0x00ff


	//----- nvinfo : EIATTR_MERCURY_ISA_VERSION
	.align		4
        /*0030*/ 	.byte	0x03, 0x5f
        /*0032*/ 	.short	0x0101


	//----- nvinfo : EIATTR_VRC_CTA_INIT_COUNT
	.align		4
        /*0034*/ 	.byte	0x02, 0x4a
	.zero		1
	.zero		1


	//----- nvinfo : EIATTR_EXIT_INSTR_OFFSETS
	.align		4
        /*0038*/ 	.byte	0x04, 0x1c
        /*003a*/ 	.short	(.L_27 - .L_26)


	//   ....[0]....
.L_26:
        /*003c*/ 	.word	0x00000150


	//   ....[1]....
        /*0040*/ 	.word	0x00000640


	//   ....[2]....
        /*0044*/ 	.word	0x00000e30


	//----- nvinfo : EIATTR_CRS_STACK_SIZE
	.align		4
.L_27:
        /*0048*/ 	.byte	0x04, 0x1e
        /*004a*/ 	.short	(.L_29 - .L_28)
.L_28:
        /*004c*/ 	.word	0x00000000


	//----- nvinfo : EIATTR_CBANK_PARAM_SIZE
	.align		4
.L_29:
        /*0050*/ 	.byte	0x03, 0x19
        /*0052*/ 	.short	0x0010


	//----- nvinfo : EIATTR_PARAM_CBANK
	.align		4
        /*0054*/ 	.byte	0x04, 0x0a
        /*0056*/ 	.short	(.L_31 - .L_30)
	.align		4
.L_30:
        /*0058*/ 	.word	index@(.nv.constant0._Z14layer1_sigmoidPfPh)
        /*005c*/ 	.short	0x0380
        /*005e*/ 	.short	0x0010


	//----- nvinfo : EIATTR_SW_WAR
	.align		4
.L_31:
        /*0060*/ 	.byte	0x04, 0x36
        /*0062*/ 	.short	(.L_33 - .L_32)
.L_32:
        /*0064*/ 	.word	0x00000008
.L_33:


//--------------------- .nv.info._Z19layer1_feature_mapsPfPhS_ --------------------------
	.section	.nv.info._Z19layer1_feature_mapsPfPhS_,"",@"SHT_CUDA_INFO"
	.sectionflags	@""
	.align	4


	//----- nvinfo : EIATTR_CUDA_API_VERSION
	.align		4
        /*0000*/ 	.byte	0x04, 0x37
        /*0002*/ 	.short	(.L_35 - .L_34)
.L_34:
        /*0004*/ 	.word	0x00000082


	//----- nvinfo : EIATTR_KPARAM_INFO
	.align		4
.L_35:
        /*0008*/ 	.byte	0x04, 0x17
        /*000a*/ 	.short	(.L_37 - .L_36)
.L_36:
        /*000c*/ 	.word	0x00000000
        /*0010*/ 	.short	0x0002
        /*0012*/ 	.short	0x0010
        /*0014*/ 	.byte	0x00, 0xf5, 0x21, 0x00


	//----- nvinfo : EIATTR_KPARAM_INFO
	.align		4
.L_37:
        /*0018*/ 	.byte	0x04, 0x17
        /*001a*/ 	.short	(.L_39 - .L_38)
.L_38:
        /*001c*/ 	.word	0x00000000
        /*0020*/ 	.short	0x0001
        /*0022*/ 	.short	0x0008
        /*0024*/ 	.byte	0x00, 0xf5, 0x21, 0x00


	//----- nvinfo : EIATTR_KPARAM_INFO
	.align		4
.L_39:
        /*0028*/ 	.byte	0x04, 0x17
        /*002a*/ 	.short	(.L_41 - .L_40)
.L_40:
        /*002c*/ 	.word	0x00000000
        /*0030*/ 	.short	0x0000
        /*0032*/ 	.short	0x0000
        /*0034*/ 	.byte	0x00, 0xf5, 0x21, 0x00


	//----- nvinfo : EIATTR_SPARSE_MMA_MASK
	.align		4
.L_41:
        /*0038*/ 	.byte	0x03, 0x50
        /*003a*/ 	.short	0x0000


	//----- nvinfo : EIATTR_MAXREG_COUNT
	.align		4
        /*003c*/ 	.byte	0x03, 0x1b
        /*003e*/ 	.short	0x00ff


	//----- nvinfo : EIATTR_NUM_BARRIERS
	.align		4
        /*0040*/ 	.byte	0x02, 0x4c
        /*0042*/ 	.byte	0x01
	.zero		1


	//----- nvinfo : EIATTR_MERCURY_ISA_VERSION
	.align		4
        /*0044*/ 	.byte	0x03, 0x5f
        /*0046*/ 	.short	0x0101


	//----- nvinfo : EIATTR_VRC_CTA_INIT_COUNT
	.align		4
        /*0048*/ 	.byte	0x02, 0x4a
	.zero		1
	.zero		1


	//----- nvinfo : EIATTR_EXIT_INSTR_OFFSETS
	.align		4
        /*004c*/ 	.byte	0x04, 0x1c
        /*004e*/ 	.short	(.L_43 - .L_42)


	//   ....[0]....
.L_42:
        /*0050*/ 	.word	0x000006a0


	//   ....[1]....
        /*0054*/ 	.word	0x00001e50


	//----- nvinfo : EIATTR_CRS_STACK_SIZE
	.align		4
.L_43:
        /*0058*/ 	.byte	0x04, 0x1e
        /*005a*/ 	.short	(.L_45 - .L_44)
.L_44:
        /*005c*/ 	.word	0x00000000


	//----- nvinfo : EIATTR_CBANK_PARAM_SIZE
	.align		4
.L_45:
        /*0060*/ 	.byte	0x03, 0x19
        /*0062*/ 	.short	0x0018


	//----- nvinfo : EIATTR_PARAM_CBANK
	.align		4
        /*0064*/ 	.byte	0x04, 0x0a
        /*0066*/ 	.short	(.L_47 - .L_46)
	.align		4
.L_46:
        /*0068*/ 	.word	index@(.nv.constant0._Z19layer1_feature_mapsPfPhS_)
        /*006c*/ 	.short	0x0380
        /*006e*/ 	.short	0x0018


	//----- nvinfo : EIATTR_SW_WAR
	.align		4
.L_47:
        /*0070*/ 	.byte	0x04, 0x36
        /*0072*/ 	.short	(.L_49 - .L_48)
.L_48:
        /*0074*/ 	.word	0x00000008
.L_49:


//--------------------- .nv.info._Z16layer1_init_biasPfS_ --------------------------
	.section	.nv.info._Z16layer1_init_biasPfS_,"",@"SHT_CUDA_INFO"
	.sectionflags	@""
	.align	4


	//----- nvinfo : EIATTR_CUDA_API_VERSION
	.align		4
        /*0000*/ 	.byte	0x04, 0x37
        /*0002*/ 	.short	(.L_51 - .L_50)
.L_50:
        /*0004*/ 	.word	0x00000082


	//----- nvinfo : EIATTR_KPARAM_INFO
	.align		4
.L_51:
        /*0008*/ 	.byte	0x04, 0x17
        /*000a*/ 	.short	(.L_53 - .L_52)
.L_52:
        /*000c*/ 	.word	0x00000000
        /*0010*/ 	.short	0x0001
        /*0012*/ 	.short	0x0008
        /*0014*/ 	.byte	0x00, 0xf5, 0x21, 0x00


	//----- nvinfo : EIATTR_KPARAM_INFO
	.align		4
.L_53:
        /*0018*/ 	.byte	0x04, 0x17
        /*001a*/ 	.short	(.L_55 - .L_54)
.L_54:
        /*001c*/ 	.word	0x00000000
        /*0020*/ 	.short	0x0000
        /*0022*/ 	.short	0x0000
        /*0024*/ 	.byte	0x00, 0xf5, 0x21, 0x00


	//----- nvinfo : EIATTR_SPARSE_MMA_MASK
	.align		4
.L_55:
        /*0028*/ 	.byte	0x03, 0x50
        /*002a*/ 	.short	0x0000


	//----- nvinfo : EIATTR_MAXREG_COUNT
	.align		4
        /*002c*/ 	.byte	0x03, 0x1b
        /*002e*/ 	.short	0x00ff


	//----- nvinfo : EIATTR_NUM_BARRIERS
	.align		4
        /*0030*/ 	.byte	0x02, 0x4c
        /*0032*/ 	.byte	0x01
	.zero		1


	//----- nvinfo : EIATTR_MERCURY_ISA_VERSION
	.align		4
        /*0034*/ 	.byte	0x03, 0x5f
        /*0036*/ 	.short	0x0101


	//----- nvinfo : EIATTR_VRC_CTA_INIT_COUNT
	.align		4
        /*0038*/ 	.byte	0x02, 0x4a
	.zero		1
	.zero		1


	//----- nvinfo : EIATTR_EXIT_INSTR_OFFSETS
	.align		4
        /*003c*/ 	.byte	0x04, 0x1c
        /*003e*/ 	.short	(.L_57 - .L_56)


	//   ....[0]....
.L_56:
        /*0040*/ 	.word	0x00000380


	//   ....[1]....
        /*0044*/ 	.word	0x000006e0


	//   ....[2]....
        /*0048*/ 	.word	0x00000950


	//----- nvinfo : EIATTR_CRS_STACK_SIZE
	.align		4
.L_57:
        /*004c*/ 	.byte	0x04, 0x1e
        /*004e*/ 	.short	(.L_59 - .L_58)
.L_58:
        /*0050*/ 	.word	0x00000000


	//----- nvinfo : EIATTR_CBANK_PARAM_SIZE
	.align		4
.L_59:
        /*0054*/ 	.byte	0x03, 0x19
        /*0056*/ 	.short	0x0010


	//----- nvinfo : EIATTR_PARAM_CBANK
	.align		4
        /*0058*/ 	.byte	0x04, 0x0a
        /*005a*/ 	.short	(.L_61 - .L_60)
	.align		4
.L_60:
        /*005c*/ 	.word	index@(.nv.constant0._Z16layer1_init_biasPfS_)
        /*0060*/ 	.short	0x0380
        /*0062*/ 	.short	0x0010


	//----- nvinfo : EIATTR_SW_WAR
	.align		4
.L_61:
        /*0064*/ 	.byte	0x04, 0x36
        /*0066*/ 	.short	(.L_63 - .L_62)
.L_62:
        /*0068*/ 	.word	0x00000008
.L_63:


//--------------------- .nv.callgraph             --------------------------
	.section	.nv.callgraph,"",@"SHT_CUDA_CALLGRAPH"
	.align	4
	.sectionentsize	8
	.align		4
        /*0000*/ 	.word	0x00000000
	.align		4
        /*0004*/ 	.word	0xffffffff
	.align		4
        /*0008*/ 	.word	0x00000000
	.align		4
        /*000c*/ 	.word	0xfffffffe
	.align		4
        /*0010*/ 	.word	0x00000000
	.align		4
        /*0014*/ 	.word	0xfffffffd
	.align		4
        /*0018*/ 	.word	0x00000000
	.align		4
        /*001c*/ 	.word	0xfffffffc


//--------------------- .text._Z14layer1_sigmoidPfPh --------------------------
	.section	.text._Z14layer1_sigmoidPfPh,"ax",@progbits
	.align	128
        .global         _Z14layer1_sigmoidPfPh
        .type           _Z14layer1_sigmoidPfPh,@function
        .size           _Z14layer1_sigmoidPfPh,(.L_x_56 - _Z14layer1_sigmoidPfPh)
        .other          _Z14layer1_sigmoidPfPh,@"STO_CUDA_ENTRY STV_DEFAULT"
_Z14layer1_sigmoidPfPh:
.text._Z14layer1_sigmoidPfPh:
[----:B------:R-:W-:Y:S08]  /*0000*/  LDC R1, c[0x0][0x37c] ;  /* 0x0000df00ff017b82 */ /* 0x000ff00000000800 */
[----:B------:R-:W-:Y:S01]  /*0010*/  S2UR UR4, SR_CTAID.Z ;  /* 0x00000000000479c3 */ /* 0x000fe20000002700 */
[----:B------:R-:W0:Y:S01]  /*0020*/  S2R R8, SR_TID.Z ;  /* 0x0000000000087919 */ /* 0x000e220000002300 */
[----:B------:R-:W1:Y:S01]  /*0030*/  LDCU UR5, c[0x0][0x370] ;  /* 0x00006e00ff0577ac */ /* 0x000e620008000800 */
[----:B------:R-:W2:Y:S01]  /*0040*/  S2R R7, SR_TID.Y ;  /* 0x0000000000077919 */ /* 0x000ea20000002200 */
[----:B------:R-:W3:Y:S04]  /*0050*/  LDCU UR7, c[0x0][0x374] ;  /* 0x00006e80ff0777ac */ /* 0x000ee80008000800 */
[----:B------:R-:W3:Y:S01]  /*0060*/  S2UR UR6, SR_CTAID.Y ;  /* 0x00000000000679c3 */ /* 0x000ee20000002600 */
[----:B------:R-:W4:Y:S01]  /*0070*/  S2R R9, SR_TID.X ;  /* 0x0000000000097919 */ /* 0x000f220000002100 */
[----:B------:R-:W5:Y:S01]  /*0080*/  LDCU UR8, c[0x0][0x378] ;  /* 0x00006f00ff0877ac */ /* 0x000f620008000800 */
[----:B------:R-:W4:Y:S05]  /*0090*/  LDCU UR10, c[0x0][0x360] ;  /* 0x00006c00ff0a77ac */ /* 0x000f2a0008000800 */
[----:B------:R-:W1:Y:S01]  /*00a0*/  S2UR UR9, SR_CTAID.X ;  /* 0x00000000000979c3 */ /* 0x000e620000002500 */
[----:B------:R-:W2:Y:S07]  /*00b0*/  LDCU UR11, c[0x0][0x364] ;  /* 0x00006c80ff0b77ac */ /* 0x000eae0008000800 */
[----:B------:R-:W0:Y:S01]  /*00c0*/  LDC R3, c[0x0][0x368] ;  /* 0x0000da00ff037b82 */ /* 0x000e220000000800 */
[----:B---3--:R-:W-:-:S04]  /*00d0*/  UIMAD UR4, UR7, UR4, UR6 ;  /* 0x00000004070472a4 */ /* 0x008fc8000f8e0206 */
[----:B-1----:R-:W-:Y:S02]  /*00e0*/  UIMAD UR6, UR4, UR5, UR9 ;  /* 0x00000005040672a4 */ /* 0x002fe4000f8e0209 */
[----:B------:R-:W-:-:S04]  /*00f0*/  UIMAD UR4, UR5, UR7, URZ ;  /* 0x00000007050472a4 */ /* 0x000fc8000f8e02ff */
[----:B-----5:R-:W-:Y:S01]  /*0100*/  UIMAD UR4, UR4, UR8, URZ ;  /* 0x00000008040472a4 */ /* 0x020fe2000f8e02ff */
[----:B0-----:R-:W-:-:S04]  /*0110*/  IMAD R0, R3, UR6, R8 ;  /* 0x0000000603007c24 */ /* 0x001fc8000f8e0208 */
[----:B--2---:R-:W-:-:S04]  /*0120*/  IMAD R0, R0, UR11, R7 ;  /* 0x0000000b00007c24 */ /* 0x004fc8000f8e0207 */
[----:B----4-:R-:W-:-:S05]  /*0130*/  IMAD R5, R0, UR10, R9 ;  /* 0x0000000a00057c24 */ /* 0x010fca000f8e0209 */
[----:B------:R-:W-:-:S13]  /*0140*/  ISETP.GT.AND P0, PT, R5, 0x14e937, PT ;  /* 0x0014e9370500780c */ /* 0x000fda0003f04270 */
[----:B------:R-:W-:Y:S05]  /*0150*/  @P0 EXIT ;  /* 0x000000000000094d */ /* 0x000fea0003800000 */
[----:B------:R-:W-:Y:S01]  /*0160*/  UIMAD UR5, UR4, UR11, URZ ;  /* 0x0000000b040572a4 */ /* 0x000fe2000f8e02ff */
[----:B------:R-:W-:Y:S01]  /*0170*/  BSSY.RECONVERGENT B0, `(.L_x_0) ;  /* 0x000004b000007945 */ /* 0x000fe20003800200 */
[----:B------:R-:W-:Y:S02]  /*0180*/  UIADD3 UR4, UPT, UPT, UR4, UR6, URZ ;  /* 0x0000000604047290 */ /* 0x000fe4000fffe0ff */
[----:B------:R-:W-:Y:S01]  /*0190*/  UIMAD UR5, UR5, UR10, URZ ;  /* 0x0000000a050572a4 */ /* 0x000fe2000f8e02ff */
[----:B------:R-:W0:Y:S03]  /*01a0*/  LDCU.64 UR6, c[0x0][0x388] ;  /* 0x00007100ff0677ac */ /* 0x000e260008000a00 */
[C---:B------:R-:W-:Y:S02]  /*01b0*/  IMAD R0, R3.reuse, UR4, R8 ;  /* 0x0000000403007c24 */ /* 0x040fe4000f8e0208 */
[----:B------:R-:W-:-:S02]  /*01c0*/  IMAD R4, R3, UR5, RZ ;  /* 0x0000000503047c24 */ /* 0x000fc4000f8e02ff */
[----:B------:R-:W-:Y:S02]  /*01d0*/  IMAD R0, R0, UR11, R7 ;  /* 0x0000000b00007c24 */ /* 0x000fe4000f8e0207 */
[----:B------:R-:W1:Y:S01]  /*01e0*/  I2F.U32.RP R6, R4 ;  /* 0x0000000400067306 */ /* 0x000e620000209000 */
[----:B------:R-:W-:Y:S01]  /*01f0*/  IMAD.MOV R7, RZ, RZ, -R4 ;  /* 0x000000ffff077224 */ /* 0x000fe200078e0a04 */
[----:B------:R-:W-:Y:S01]  /*0200*/  ISETP.NE.U32.AND P2, PT, R4, RZ, PT ;  /* 0x000000ff0400720c */ /* 0x000fe20003f45070 */
[----:B------:R-:W-:Y:S01]  /*0210*/  IMAD R0, R0, UR10, R9 ;  /* 0x0000000a00007c24 */ /* 0x000fe2000f8e0209 */
[----:B------:R-:W2:Y:S02]  /*0220*/  LDCU.64 UR4, c[0x0][0x358] ;  /* 0x00006b00ff0477ac */ /* 0x000ea40008000a00 */
[----:B------:R-:W-:Y:S02]  /*0230*/  MOV R9, R7 ;  /* 0x0000000700097202 */ /* 0x000fe40000000f00 */
[----:B------:R-:W-:-:S02]  /*0240*/  ISETP.GE.AND P0, PT, R0, 0x14e938, PT ;  /* 0x0014e9380000780c */ /* 0x000fc40003f06270 */
[----:B------:R-:W-:Y:S01]  /*0250*/  VIMNMX R7, PT, PT, R0, 0x14e938, !PT ;  /* 0x0014e93800077848 */ /* 0x000fe20007fe0100 */
[----:B-1----:R-:W1:Y:S02]  /*0260*/  MUFU.RCP R6, R6 ;  /* 0x0000000600067308 */ /* 0x002e640000001000 */
[----:B-1----:R-:W-:Y:S02]  /*0270*/  IADD3 R2, PT, PT, R6, 0xffffffe, RZ ;  /* 0x0ffffffe06027810 */ /* 0x002fe40007ffe0ff */
[----:B------:R-:W-:-:S04]  /*0280*/  SEL R6, RZ, 0x1, P0 ;  /* 0x00000001ff067807 */ /* 0x000fc80000000000 */
[----:B------:R1:W3:Y:S01]  /*0290*/  F2I.FTZ.U32.TRUNC.NTZ R3, R2 ;  /* 0x0000000200037305 */ /* 0x0002e2000021f000 */
[----:B------:R-:W-:Y:S01]  /*02a0*/  IADD3 R7, PT, PT, R7, -R0, -R6 ;  /* 0x8000000007077210 */ /* 0x000fe20007ffe806 */
[----:B-1----:R-:W-:Y:S02]  /*02b0*/  IMAD.MOV.U32 R2, RZ, RZ, RZ ;  /* 0x000000ffff027224 */ /* 0x002fe400078e00ff */
[----:B---3--:R-:W-:-:S04]  /*02c0*/  IMAD R9, R9, R3, RZ ;  /* 0x0000000309097224 */ /* 0x008fc800078e02ff */
[----:B------:R-:W-:-:S06]  /*02d0*/  IMAD.HI.U32 R8, R3, R9, R2 ;  /* 0x0000000903087227 */ /* 0x000fcc00078e0002 */
[----:B------:R-:W-:-:S05]  /*02e0*/  IMAD.HI.U32 R3, R8, R7, RZ ;  /* 0x0000000708037227 */ /* 0x000fca00078e00ff */
[----:B------:R-:W-:-:S05]  /*02f0*/  IADD3 R0, PT, PT, -R3, RZ, RZ ;  /* 0x000000ff03007210 */ /* 0x000fca0007ffe1ff */
[----:B------:R-:W-:-:S05]  /*0300*/  IMAD R7, R4, R0, R7 ;  /* 0x0000000004077224 */ /* 0x000fca00078e0207 */
[----:B------:R-:W-:-:S13]  /*0310*/  ISETP.GE.U32.AND P0, PT, R7, R4, PT ;  /* 0x000000040700720c */ /* 0x000fda0003f06070 */
[----:B------:R-:W-:Y:S01]  /*0320*/  @P0 IMAD.IADD R7, R7, 0x1, -R4 ;  /* 0x0000000107070824 */ /* 0x000fe200078e0a04 */
[----:B------:R-:W-:-:S04]  /*0330*/  @P0 IADD3 R3, PT, PT, R3, 0x1, RZ ;  /* 0x0000000103030810 */ /* 0x000fc80007ffe0ff */
[----:B------:R-:W-:-:S13]  /*0340*/  ISETP.GE.U32.AND P1, PT, R7, R4, PT ;  /* 0x000000040700720c */ /* 0x000fda0003f26070 */
[----:B------:R-:W-:Y:S01]  /*0350*/  @P1 VIADD R3, R3, 0x1 ;  /* 0x0000000103031836 */ /* 0x000fe20000000000 */
[----:B------:R-:W-:-:S04]  /*0360*/  @!P2 LOP3.LUT R3, RZ, R4, RZ, 0x33, !PT ;  /* 0x00000004ff03a212 */ /* 0x000fc800078e33ff */
[----:B------:R-:W-:Y:S01]  /*0370*/  IADD3 R7, PT, PT, R6, R3, RZ ;  /* 0x0000000306077210 */ /* 0x000fe20007ffe0ff */
[----:B------:R-:W-:-:S03]  /*0380*/  IMAD.MOV.U32 R6, RZ, RZ, 0x437fffbe ;  /* 0x437fffbeff067424 */ /* 0x000fc600078e00ff */
[----:B------:R-:W-:-:S04]  /*0390*/  LOP3.LUT R0, R7, 0x3, RZ, 0xc0, !PT ;  /* 0x0000000307007812 */ /* 0x000fc800078ec0ff */
[----:B------:R-:W-:-:S13]  /*03a0*/  ISETP.NE.AND P0, PT, R0, 0x3, PT ;  /* 0x000000030000780c */ /* 0x000fda0003f05270 */
[----:B0-2---:R-:W-:Y:S05]  /*03b0*/  @!P0 BRA `(.L_x_1) ;  /* 0x0000000000988947 */ /* 0x005fea0003800000 */
[----:B------:R-:W0:Y:S01]  /*03c0*/  LDC.64 R14, c[0x0][0x380] ;  /* 0x0000e000ff0e7b82 */ /* 0x000e220000000a00 */
[----:B------:R-:W-:-:S04]  /*03d0*/  IADD3 R0, PT, PT, R7, 0x1, RZ ;  /* 0x0000000107007810 */ /* 0x000fc80007ffe0ff */
[----:B------:R-:W-:-:S05]  /*03e0*/  LOP3.LUT R0, R0, 0x3, RZ, 0xc0, !PT ;  /* 0x0000000300007812 */ /* 0x000fca00078ec0ff */
[----:B------:R-:W-:-:S07]  /*03f0*/  IMAD.MOV R10, RZ, RZ, -R0 ;  /* 0x000000ffff0a7224 */ /* 0x000fce00078e0a00 */
.L_x_4:
[----:B01----:R-:W-:-:S06]  /*0400*/  IMAD.WIDE R2, R5, 0x4, R14 ;  /* 0x0000000405027825 */ /* 0x003fcc00078e020e */
[----:B------:R-:W2:Y:S01]  /*0410*/  LDG.E R2, desc[UR4][R2.64] ;  /* 0x0000000402027981 */ /* 0x000ea2000c1e1900 */
[----:B------:R-:W-:Y:S02]  /*0420*/  HFMA2 R9, -RZ, RZ, 0.96630859375, -0.0022525787353515625 ;  /* 0x3bbb989dff097431 */ /* 0x000fe400000001ff */
[----:B------:R-:W-:Y:S01]  /*0430*/  IMAD.MOV.U32 R11, RZ, RZ, 0x437c0000 ;  /* 0x437c0000ff0b7424 */ /* 0x000fe200078e00ff */
[C---:B------:R-:W-:Y:S01]  /*0440*/  IADD3 R16, P1, PT, R5.reuse, UR6, RZ ;  /* 0x0000000605107c10 */ /* 0x040fe2000ff3e0ff */
[----:B------:R-:W-:Y:S01]  /*0450*/  VIADD R10, R10, 0x1 ;  /* 0x000000010a0a7836 */ /* 0x000fe20000000000 */
[----:B------:R-:W-:Y:S02]  /*0460*/  BSSY.RECONVERGENT B1, `(.L_x_2) ;  /* 0x0000017000017945 */ /* 0x000fe40003800200 */
[----:B------:R-:W-:Y:S02]  /*0470*/  LEA.HI.X.SX32 R17, R5, UR7, 0x1, P1 ;  /* 0x0000000705117c11 */ /* 0x000fe400088f0eff */
[----:B------:R-:W-:Y:S01]  /*0480*/  ISETP.NE.AND P2, PT, R10, RZ, PT ;  /* 0x000000ff0a00720c */ /* 0x000fe20003f45270 */
[----:B--2---:R-:W-:-:S04]  /*0490*/  FMUL R0, R2, -0.00390625 ;  /* 0xbb80000002007820 */ /* 0x004fc80000400000 */
[----:B------:R-:W-:-:S04]  /*04a0*/  FFMA.SAT R8, R0, R9, 0.5 ;  /* 0x3f00000000087423 */ /* 0x000fc80000002009 */
[----:B------:R-:W-:-:S04]  /*04b0*/  FFMA.RM R8, R8, R11, 12582913 ;  /* 0x4b40000108087423 */ /* 0x000fc8000000400b */
[C---:B------:R-:W-:Y:S01]  /*04c0*/  FADD R9, R8.reuse, -12583039 ;  /* 0xcb40007f08097421 */ /* 0x040fe20000000000 */
[----:B------:R-:W-:-:S03]  /*04d0*/  SHF.L.U32 R8, R8, 0x17, RZ ;  /* 0x0000001708087819 */ /* 0x000fc600000006ff */
[----:B------:R-:W-:-:S04]  /*04e0*/  FFMA R9, R0, 1.4426950216293334961, -R9 ;  /* 0x3fb8aa3b00097823 */ /* 0x000fc80000000809 */
[----:B------:R-:W-:-:S06]  /*04f0*/  FFMA R9, R0, 1.925963033500011079e-08, R9 ;  /* 0x32a5706000097823 */ /* 0x000fcc0000000009 */
[----:B------:R-:W0:Y:S02]  /*0500*/  MUFU.EX2 R9, R9 ;  /* 0x0000000900097308 */ /* 0x000e240000000800 */
[----:B0-----:R-:W-:-:S06]  /*0510*/  FFMA R11, R8, R9, 1 ;  /* 0x3f800000080b7423 */ /* 0x001fcc0000000009 */
[----:B------:R-:W0:Y:S08]  /*0520*/  MUFU.RCP R0, R11 ;  /* 0x0000000b00007308 */ /* 0x000e300000001000 */
[----:B------:R-:W1:Y:S01]  /*0530*/  FCHK P0, R6, R11 ;  /* 0x0000000b06007302 */ /* 0x000e620000000000 */
[----:B0-----:R-:W-:-:S04]  /*0540*/  FFMA R3, -R11, R0, 1 ;  /* 0x3f8000000b037423 */ /* 0x001fc80000000100 */
[----:B------:R-:W-:-:S04]  /*0550*/  FFMA R0, R0, R3, R0 ;  /* 0x0000000300007223 */ /* 0x000fc80000000000 */
[----:B------:R-:W-:-:S04]  /*0560*/  FFMA R3, R0, 255.998992919921875, RZ ;  /* 0x437fffbe00037823 */ /* 0x000fc800000000ff */
[----:B------:R-:W-:-:S04]  /*0570*/  FFMA R2, -R11, R3, 255.998992919921875 ;  /* 0x437fffbe0b027423 */ /* 0x000fc80000000103 */
[----:B------:R-:W-:Y:S01]  /*0580*/  FFMA R0, R0, R2, R3 ;  /* 0x0000000200007223 */ /* 0x000fe20000000003 */
[----:B-1----:R-:W-:Y:S06]  /*0590*/  @!P0 BRA `(.L_x_3) ;  /* 0x00000000000c8947 */ /* 0x002fec0003800000 */
[----:B------:R-:W-:Y:S02]  /*05a0*/  MOV R3, R11 ;  /* 0x0000000b00037202 */ /* 0x000fe40000000f00 */
[----:B------:R-:W-:-:S07]  /*05b0*/  MOV R2, 0x5d0 ;  /* 0x000005d000027802 */ /* 0x000fce0000000f00 */
[----:B------:R-:W-:Y:S05]  /*05c0*/  CALL.REL.NOINC `($__internal_0_$__cuda_sm3x_div_rn_noftz_f32_slowpath) ;  /* 0x00000008001c7944 */ /* 0x000fea0003c00000 */
.L_x_3:
[----:B------:R-:W-:Y:S05]  /*05d0*/  BSYNC.RECONVERGENT B1 ;  /* 0x0000000000017941 */ /* 0x000fea0003800200 */
.L_x_2:
[----:B------:R-:W0:Y:S01]  /*05e0*/  F2I.U32.TRUNC.NTZ R3, R0 ;  /* 0x0000000000037305 */ /* 0x000e22000020f000 */
[----:B------:R-:W-:Y:S01]  /*05f0*/  IADD3 R5, PT, PT, R4, R5, RZ ;  /* 0x0000000504057210 */ /* 0x000fe20007ffe0ff */
[----:B0-----:R1:W-:Y:S01]  /*0600*/  STG.E.U8 desc[UR4][R16.64], R3 ;  /* 0x0000000310007986 */ /* 0x0013e2000c101104 */
[----:B------:R-:W-:Y:S05]  /*0610*/  @P2 BRA `(.L_x_4) ;  /* 0xfffffffc00782947 */ /* 0x000fea000383ffff */
.L_x_1:
[----:B------:R-:W-:Y:S05]  /*0620*/  BSYNC.RECONVERGENT B0 ;  /* 0x0000000000007941 */ /* 0x000fea0003800200 */
.L_x_0:
[----:B------:R-:W-:-:S13]  /*0630*/  ISETP.GE.U32.AND P0, PT, R7, 0x3, PT ;  /* 0x000000030700780c */ /* 0x000fda0003f06070 */
[----:B------:R-:W-:Y:S05]  /*0640*/  @!P0 EXIT ;  /* 0x000000000000894d */ /* 0x000fea0003800000 */
[----:B------:R-:W0:Y:S01]  /*0650*/  LDC.64 R14, c[0x0][0x380] ;  /* 0x0000e000ff0e7b82 */ /* 0x000e220000000a00 */
[----:B------:R-:W-:Y:S01]  /*0660*/  SHF.R.S32.HI R7, RZ, 0x1f, R4 ;  /* 0x0000001fff077819 */ /* 0x000fe20000011404 */
[----:B------:R-:W2:Y:S06]  /*0670*/  LDCU.64 UR6, c[0x0][0x388] ;  /* 0x00007100ff0677ac */ /* 0x000eac0008000a00 */
.L_x_13:
[----:B01----:R-:W-:-:S05]  /*0680*/  IMAD.WIDE R16, R5, 0x4, R14 ;  /* 0x0000000405107825 */ /* 0x003fca00078e020e */
[----:B---3--:R-:W3:Y:S01]  /*0690*/  LDG.E R0, desc[UR4][R16.64] ;  /* 0x0000000410007981 */ /* 0x008ee2000c1e1900 */
[----:B------:R-:W-:Y:S01]  /*06a0*/  IMAD.MOV.U32 R3, RZ, RZ, 0x3bbb989d ;  /* 0x3bbb989dff037424 */ /* 0x000fe200078e00ff */
[----:B------:R-:W-:Y:S01]  /*06b0*/  MOV R9, 0x437c0000 ;  /* 0x437c000000097802 */ /* 0x000fe20000000f00 */
[----:B------:R-:W-:Y:S01]  /*06c0*/  BSSY.RECONVERGENT B0, `(.L_x_5) ;  /* 0x0000015000007945 */ /* 0x000fe20003800200 */
[----:B------:R-:W-:Y:S01]  /*06d0*/  SHF.R.S32.HI R11, RZ, 0x1f, R5 ;  /* 0x0000001fff0b7819 */ /* 0x000fe20000011405 */
[----:B---3--:R-:W-:-:S04]  /*06e0*/  FMUL R0, R0, -0.00390625 ;  /* 0xbb80000000007820 */ /* 0x008fc80000400000 */
        /* <DEDUP_REMOVED lines=16> */
[----:B------:R-:W-:-:S07]  /*07f0*/  MOV R2, 0x810 ;  /* 0x0000081000027802 */ /* 0x000fce0000000f00 */
[----:B--2---:R-:W-:Y:S05]  /*0800*/  CALL.REL.NOINC `($__internal_0_$__cuda_sm3x_div_rn_noftz_f32_slowpath) ;  /* 0x00000004008c7944 */ /* 0x004fea0003c00000 */
.L_x_6:
[----:B--2---:R-:W-:Y:S05]  /*0810*/  BSYNC.RECONVERGENT B0 ;  /* 0x0000000000007941 */ /* 0x004fea0003800200 */
.L_x_5:
[----:B------:R-:W0:Y:S01]  /*0820*/  F2I.U32.TRUNC.NTZ R3, R0 ;  /* 0x0000000000037305 */ /* 0x000e22000020f000 */
[----:B------:R-:W-:Y:S01]  /*0830*/  IADD3 R10, P0, PT, R5, UR6, RZ ;  /* 0x00000006050a7c10 */ /* 0x000fe2000ff1e0ff */
[----:B------:R-:W-:-:S03]  /*0840*/  IMAD.WIDE R16, R4, 0x4, R16 ;  /* 0x0000000404107825 */ /* 0x000fc600078e0210 */
[----:B------:R-:W-:-:S05]  /*0850*/  IADD3.X R11, PT, PT, R11, UR7, RZ, P0, !PT ;  /* 0x000000070b0b7c10 */ /* 0x000fca00087fe4ff */
[----:B0-----:R0:W-:Y:S04]  /*0860*/  STG.E.U8 desc[UR4][R10.64], R3 ;  /* 0x000000030a007986 */ /* 0x0011e8000c101104 */
[----:B------:R-:W2:Y:S01]  /*0870*/  LDG.E R2, desc[UR4][R16.64] ;  /* 0x0000000410027981 */ /* 0x000ea2000c1e1900 */
[----:B------:R-:W-:Y:S02]  /*0880*/  HFMA2 R13, -RZ, RZ, 3.7421875, 0 ;  /* 0x437c0000ff0d7431 */ /* 0x000fe400000001ff */
[----:B------:R-:W-:Y:S01]  /*0890*/  IMAD.MOV.U32 R9, RZ, RZ, 0x3bbb989d ;  /* 0x3bbb989dff097424 */ /* 0x000fe200078e00ff */
[----:B------:R-:W-:Y:S01]  /*08a0*/  BSSY.RECONVERGENT B0, `(.L_x_7) ;  /* 0x0000015000007945 */ /* 0x000fe20003800200 */
[----:B--2---:R-:W-:-:S04]  /*08b0*/  FMUL R2, R2, -0.00390625 ;  /* 0xbb80000002027820 */ /* 0x004fc80000400000 */
[----:B------:R-:W-:-:S04]  /*08c0*/  FFMA.SAT R8, R2, R9, 0.5 ;  /* 0x3f00000002087423 */ /* 0x000fc80000002009 */
[----:B------:R-:W-:-:S04]  /*08d0*/  FFMA.RM R8, R8, R13, 12582913 ;  /* 0x4b40000108087423 */ /* 0x000fc8000000400d */
[C---:B------:R-:W-:Y:S01]  /*08e0*/  FADD R9, R8.reuse, -12583039 ;  /* 0xcb40007f08097421 */ /* 0x040fe20000000000 */
[----:B------:R-:W-:-:S03]  /*08f0*/  SHF.L.U32 R8, R8, 0x17, RZ ;  /* 0x0000001708087819 */ /* 0x000fc600000006ff */
[----:B------:R-:W-:-:S04]  /*0900*/  FFMA R9, R2, 1.4426950216293334961, -R9 ;  /* 0x3fb8aa3b02097823 */ /* 0x000fc80000000809 */
[----:B------:R-:W-:-:S06]  /*0910*/  FFMA R9, R2, 1.925963033500011079e-08, R9 ;  /* 0x32a5706002097823 */ /* 0x000fcc0000000009 */
[----:B------:R-:W1:Y:S02]  /*0920*/  MUFU.EX2 R9, R9 ;  /* 0x0000000900097308 */ /* 0x000e640000000800 */
[----:B-1----:R-:W-:-:S06]  /*0930*/  FFMA R13, R8, R9, 1 ;  /* 0x3f800000080d7423 */ /* 0x002fcc0000000009 */
        /* <DEDUP_REMOVED lines=8> */
[----:B------:R-:W-:Y:S01]  /*09c0*/  IMAD.MOV.U32 R3, RZ, RZ, R13 ;  /* 0x000000ffff037224 */ /* 0x000fe200078e000d */
[----:B------:R-:W-:-:S07]  /*09d0*/  MOV R2, 0x9f0 ;  /* 0x000009f000027802 */ /* 0x000fce0000000f00 */
[----:B------:R-:W-:Y:S05]  /*09e0*/  CALL.REL.NOINC `($__internal_0_$__cuda_sm3x_div_rn_noftz_f32_slowpath) ;  /* 0x0000000400147944 */ /* 0x000fea0003c00000 */
.L_x_8:
[----:B------:R-:W-:Y:S05]  /*09f0*/  BSYNC.RECONVERGENT B0 ;  /* 0x0000000000007941 */ /* 0x000fea0003800200 */
.L_x_7:
[----:B------:R-:W0:Y:S01]  /*0a00*/  F2I.U32.TRUNC.NTZ R3, R0 ;  /* 0x0000000000037305 */ /* 0x000e22000020f000 */
[C---:B------:R-:W-:Y:S01]  /*0a10*/  IADD3 R10, P0, PT, R4.reuse, R10, RZ ;  /* 0x0000000a040a7210 */ /* 0x040fe20007f1e0ff */
[----:B------:R-:W-:-:S03]  /*0a20*/  IMAD.WIDE R16, R4, 0x4, R16 ;  /* 0x0000000404107825 */ /* 0x000fc600078e0210 */
[----:B------:R-:W-:-:S05]  /*0a30*/  IADD3.X R11, PT, PT, R7, R11, RZ, P0, !PT ;  /* 0x0000000b070b7210 */ /* 0x000fca00007fe4ff */
[----:B0-----:R0:W-:Y:S04]  /*0a40*/  STG.E.U8 desc[UR4][R10.64], R3 ;  /* 0x000000030a007986 */ /* 0x0011e8000c101104 */
[----:B------:R-:W2:Y:S01]  /*0a50*/  LDG.E R2, desc[UR4][R16.64] ;  /* 0x0000000410027981 */ /* 0x000ea2000c1e1900 */
[----:B------:R-:W-:Y:S01]  /*0a60*/  MOV R9, 0x3bbb989d ;  /* 0x3bbb989d00097802 */ /* 0x000fe20000000f00 */
        /* <DEDUP_REMOVED lines=22> */
.L_x_10:
[----:B------:R-:W-:Y:S05]  /*0bd0*/  BSYNC.RECONVERGENT B0 ;  /* 0x0000000000007941 */ /* 0x000fea0003800200 */
.L_x_9:
[----:B------:R-:W0:Y:S01]  /*0be0*/  F2I.U32.TRUNC.NTZ R3, R0 ;  /* 0x0000000000037305 */ /* 0x000e22000020f000 */
[C---:B------:R-:W-:Y:S01]  /*0bf0*/  IADD3 R10, P0, PT, R4.reuse, R10, RZ ;  /* 0x0000000a040a7210 */ /* 0x040fe20007f1e0ff */
[----:B------:R-:W-:-:S04]  /*0c00*/  IMAD.WIDE R16, R4, 0x4, R16 ;  /* 0x0000000404107825 */ /* 0x000fc800078e0210 */
[----:B------:R-:W-:-:S05]  /*0c10*/  IMAD.X R11, R7, 0x1, R11, P0 ;  /* 0x00000001070b7824 */ /* 0x000fca00000e060b */
[----:B0-----:R0:W-:Y:S04]  /*0c20*/  STG.E.U8 desc[UR4][R10.64], R3 ;  /* 0x000000030a007986 */ /* 0x0011e8000c101104 */
[----:B------:R-:W2:Y:S01]  /*0c30*/  LDG.E R16, desc[UR4][R16.64] ;  /* 0x0000000410107981 */ /* 0x000ea2000c1e1900 */
[----:B------:R-:W-:Y:S01]  /*0c40*/  HFMA2 R9, -RZ, RZ, 0.96630859375, -0.0022525787353515625 ;  /* 0x3bbb989dff097431 */ /* 0x000fe200000001ff */
[----:B------:R-:W-:Y:S01]  /*0c50*/  MOV R13, 0x437c0000 ;  /* 0x437c0000000d7802 */ /* 0x000fe20000000f00 */
[----:B------:R-:W-:Y:S01]  /*0c60*/  BSSY.RECONVERGENT B0, `(.L_x_11) ;  /* 0x0000015000007945 */ /* 0x000fe20003800200 */
[----:B--2---:R-:W-:-:S04]  /*0c70*/  FMUL R2, R16, -0.00390625 ;  /* 0xbb80000010027820 */ /* 0x004fc80000400000 */
[----:B------:R-:W-:-:S04]  /*0c80*/  FFMA.SAT R8, R2, R9, 0.5 ;  /* 0x3f00000002087423 */ /* 0x000fc80000002009 */
[----:B------:R-:W-:-:S04]  /*0c90*/  FFMA.RM R8, R8, R13, 12582913 ;  /* 0x4b40000108087423 */ /* 0x000fc8000000400d */
[C---:B------:R-:W-:Y:S01]  /*0ca0*/  FADD R9, R8.reuse, -12583039 ;  /* 0xcb40007f08097421 */ /* 0x040fe20000000000 */
[----:B------:R-:W-:-:S03]  /*0cb0*/  IMAD.SHL.U32 R8, R8, 0x800000, RZ ;  /* 0x0080000008087824 */ /* 0x000fc600078e00ff */
        /* <DEDUP_REMOVED lines=15> */
.L_x_12:
[----:B------:R-:W-:Y:S05]  /*0db0*/  BSYNC.RECONVERGENT B0 ;  /* 0x0000000000007941 */ /* 0x000fea0003800200 */
.L_x_11:
[----:B------:R-:W0:Y:S01]  /*0dc0*/  F2I.U32.TRUNC.NTZ R9, R0 ;  /* 0x0000000000097305 */ /* 0x000e22000020f000 */
[C---:B------:R-:W-:Y:S01]  /*0dd0*/  IADD3 R2, P0, PT, R4.reuse, R10, RZ ;  /* 0x0000000a04027210 */ /* 0x040fe20007f1e0ff */
[----:B------:R-:W-:-:S03]  /*0de0*/  IMAD R5, R4, 0x4, R5 ;  /* 0x0000000404057824 */ /* 0x000fc600078e0205 */
[----:B------:R-:W-:Y:S02]  /*0df0*/  IADD3.X R3, PT, PT, R7, R11, RZ, P0, !PT ;  /* 0x0000000b07037210 */ /* 0x000fe400007fe4ff */
[----:B------:R-:W-:-:S03]  /*0e00*/  ISETP.GE.AND P0, PT, R5, 0x14e938, PT ;  /* 0x0014e9380500780c */ /* 0x000fc60003f06270 */
[----:B0-----:R3:W-:Y:S10]  /*0e10*/  STG.E.U8 desc[UR4][R2.64], R9 ;  /* 0x0000000902007986 */ /* 0x0017f4000c101104 */
[----:B------:R-:W-:Y:S05]  /*0e20*/  @!P0 BRA `(.L_x_13) ;  /* 0xfffffff800148947 */ /* 0x000fea000383ffff */
[----:B------:R-:W-:Y:S05]  /*0e30*/  EXIT ;  /* 0x000000000000794d */ /* 0x000fea0003800000 */
        .weak           $__internal_0_$__cuda_sm3x_div_rn_noftz_f32_slowpath
        .type           $__internal_0_$__cuda_sm3x_div_rn_noftz_f32_slowpath,@function
        .size           $__internal_0_$__cuda_sm3x_div_rn_noftz_f32_slowpath,(.L_x_56 - $__internal_0_$__cuda_sm3x_div_rn_noftz_f32_slowpath)
$__internal_0_$__cuda_sm3x_div_rn_noftz_f32_slowpath:
[----:B------:R-:W-:Y:S01]  /*0e40*/  SHF.R.U32.HI R8, RZ, 0x17, R3 ;  /* 0x00000017ff087819 */ /* 0x000fe20000011603 */
[----:B------:R-:W-:Y:S01]  /*0e50*/  BSSY.RECONVERGENT B2, `(.L_x_14) ;  /* 0x0000066000027945 */ /* 0x000fe20003800200 */
[----:B------:R-:W-:Y:S01]  /*0e60*/  SHF.R.U32.HI R13, RZ, 0x17, R6 ;  /* 0x00000017ff0d7819 */ /* 0x000fe20000011606 */
[----:B------:R-:W-:Y:S01]  /*0e70*/  IMAD.MOV.U32 R12, RZ, RZ, 0x437fffbe ;  /* 0x437fffbeff0c7424 */ /* 0x000fe200078e00ff */
[----:B------:R-:W-:Y:S02]  /*0e80*/  LOP3.LUT R8, R8, 0xff, RZ, 0xc0, !PT ;  /* 0x000000ff08087812 */ /* 0x000fe400078ec0ff */
[----:B------:R-:W-:Y:S02]  /*0e90*/  LOP3.LUT R13, R13, 0xff, RZ, 0xc0, !PT ;  /* 0x000000ff0d0d7812 */ /* 0x000fe400078ec0ff */
[----:B------:R-:W-:Y:S02]  /*0ea0*/  IADD3 R0, PT, PT, R8, -0x1, RZ ;  /* 0xffffffff08007810 */ /* 0x000fe40007ffe0ff */
[----:B------:R-:W-:-:S02]  /*0eb0*/  IADD3 R9, PT, PT, R13, -0x1, RZ ;  /* 0xffffffff0d097810 */ /* 0x000fc40007ffe0ff */
[----:B------:R-:W-:-:S04]  /*0ec0*/  ISETP.GT.U32.AND P0, PT, R0, 0xfd, PT ;  /* 0x000000fd0000780c */ /* 0x000fc80003f04070 */
[----:B------:R-:W-:-:S13]  /*0ed0*/  ISETP.GT.U32.OR P0, PT, R9, 0xfd, P0 ;  /* 0x000000fd0900780c */ /* 0x000fda0000704470 */
[----:B------:R-:W-:Y:S01]  /*0ee0*/  @!P0 MOV R9, RZ ;  /* 0x000000ff00098202 */ /* 0x000fe20000000f00 */
[----:B------:R-:W-:Y:S06]  /*0ef0*/  @!P0 BRA `(.L_x_15) ;  /* 0x0000000000688947 */ /* 0x000fec0003800000 */
[----:B------:R-:W-:Y:S02]  /*0f00*/  MOV R0, 0x437fffbe ;  /* 0x437fffbe00007802 */ /* 0x000fe40000000f00 */
[----:B------:R-:W-:Y:S02]  /*0f10*/  FSETP.GTU.FTZ.AND P1, PT, |R3|, +INF , PT ;  /* 0x7f8000000300780b */ /* 0x000fe40003f3c200 */
[----:B------:R-:W-:-:S04]  /*0f20*/  FSETP.GTU.FTZ.AND P0, PT, |R0|, +INF , PT ;  /* 0x7f8000000000780b */ /* 0x000fc80003f1c200 */
[----:B------:R-:W-:-:S13]  /*0f30*/  PLOP3.LUT P0, PT, P0, P1, PT, 0xf8, 0x8f ;  /* 0x00000000008f781c */ /* 0x000fda0000703f70 */
[----:B------:R-:W-:Y:S05]  /*0f40*/  @P0 BRA `(.L_x_16) ;  /* 0x0000000400540947 */ /* 0x000fea0003800000 */
[----:B------:R-:W-:-:S13]  /*0f50*/  LOP3.LUT P0, RZ, R3, 0x7fffffff, R12, 0xc8, !PT ;  /* 0x7fffffff03ff7812 */ /* 0x000fda000780c80c */
[----:B------:R-:W-:Y:S05]  /*0f60*/  @!P0 BRA `(.L_x_17) ;  /* 0x0000000400448947 */ /* 0x000fea0003800000 */
[C---:B------:R-:W-:Y:S02]  /*0f70*/  FSETP.NEU.FTZ.AND P3, PT, |R0|.reuse, +INF , PT ;  /* 0x7f8000000000780b */ /* 0x040fe40003f7d200 */
[----:B------:R-:W-:Y:S02]  /*0f80*/  FSETP.NEU.FTZ.AND P1, PT, |R3|, +INF , PT ;  /* 0x7f8000000300780b */ /* 0x000fe40003f3d200 */
[----:B------:R-:W-:-:S11]  /*0f90*/  FSETP.NEU.FTZ.AND P0, PT, |R0|, +INF , PT ;  /* 0x7f8000000000780b */ /* 0x000fd60003f1d200 */
[----:B------:R-:W-:Y:S05]  /*0fa0*/  @!P1 BRA !P3, `(.L_x_17) ;  /* 0x0000000400349947 */ /* 0x000fea0005800000 */
[----:B------:R-:W-:-:S04]  /*0fb0*/  LOP3.LUT P3, RZ, R12, 0x7fffffff, RZ, 0xc0, !PT ;  /* 0x7fffffff0cff7812 */ /* 0x000fc8000786c0ff */
[----:B------:R-:W-:-:S13]  /*0fc0*/  PLOP3.LUT P1, PT, P1, P3, PT, 0x2f, 0xf2 ;  /* 0x0000000000f2781c */ /* 0x000fda0000f26577 */
[----:B------:R-:W-:Y:S05]  /*0fd0*/  @P1 BRA `(.L_x_18) ;  /* 0x0000000400201947 */ /* 0x000fea0003800000 */
[----:B------:R-:W-:-:S04]  /*0fe0*/  LOP3.LUT P1, RZ, R3, 0x7fffffff, RZ, 0xc0, !PT ;  /* 0x7fffffff03ff7812 */ /* 0x000fc8000782c0ff */
[----:B------:R-:W-:-:S13]  /*0ff0*/  PLOP3.LUT P0, PT, P0, P1, PT, 0x2f, 0xf2 ;  /* 0x0000000000f2781c */ /* 0x000fda0000702577 */
[----:B------:R-:W-:Y:S05]  /*1000*/  @P0 BRA `(.L_x_19) ;  /* 0x0000000400080947 */ /* 0x000fea0003800000 */
[----:B------:R-:W-:-:S05]  /*1010*/  VIADD R9, R13, 0xffffffff ;  /* 0xffffffff0d097836 */ /* 0x000fca0000000000 */
[----:B------:R-:W-:Y:S02]  /*1020*/  ISETP.GE.AND P0, PT, R9, RZ, PT ;  /* 0x000000ff0900720c */ /* 0x000fe40003f06270 */
[----:B------:R-:W-:-:S04]  /*1030*/  IADD3 R9, PT, PT, R8, -0x1, RZ ;  /* 0xffffffff08097810 */ /* 0x000fc80007ffe0ff */
[----:B------:R-:W-:-:S07]  /*1040*/  ISETP.GE.AND P1, PT, R9, RZ, PT ;  /* 0x000000ff0900720c */ /* 0x000fce0003f26270 */
[----:B------:R-:W-:Y:S01]  /*1050*/  @P0 MOV R9, RZ ;  /* 0x000000ff00090202 */ /* 0x000fe20000000f00 */
[----:B------:R-:W-:Y:S02]  /*1060*/  @!P0 IMAD.MOV.U32 R9, RZ, RZ, -0x40 ;  /* 0xffffffc0ff098424 */ /* 0x000fe400078e00ff */
[----:B------:R-:W-:-:S03]  /*1070*/  @!P0 FFMA R12, R0, 1.84467440737095516160e+19, RZ ;  /* 0x5f800000000c8823 */ /* 0x000fc600000000ff */
[----:B------:R-:W-:Y:S01]  /*1080*/  @!P1 FFMA R3, R3, 1.84467440737095516160e+19, RZ ;  /* 0x5f80000003039823 */ /* 0x000fe200000000ff */
[----:B------:R-:W-:-:S07]  /*1090*/  @!P1 IADD3 R9, PT, PT, R9, 0x40, RZ ;  /* 0x0000004009099810 */ /* 0x000fce0007ffe0ff */
.L_x_15:
[----:B------:R-:W-:Y:S01]  /*10a0*/  LEA R20, R8, 0xc0800000, 0x17 ;  /* 0xc080000008147811 */ /* 0x000fe200078eb8ff */
[----:B------:R-:W-:Y:S01]  /*10b0*/  VIADD R13, R13, 0xffffff81 ;  /* 0xffffff810d0d7836 */ /* 0x000fe20000000000 */
[----:B------:R-:W-:Y:S02]  /*10c0*/  BSSY.RECONVERGENT B3, `(.L_x_20) ;  /* 0x0000035000037945 */ /* 0x000fe40003800200 */
[----:B------:R-:W-:Y:S01]  /*10d0*/  IADD3 R20, PT, PT, -R20, R3, RZ ;  /* 0x0000000314147210 */ /* 0x000fe20007ffe1ff */
[----:B------:R-:W-:-:S03]  /*10e0*/  IMAD R0, R13, -0x800000, R12 ;  /* 0xff8000000d007824 */ /* 0x000fc600078e020c */
[----:B------:R-:W0:Y:S01]  /*10f0*/  MUFU.RCP R18, R20 ;  /* 0x0000001400127308 */ /* 0x000e220000001000 */
[----:B------:R-:W-:-:S04]  /*1100*/  FADD.FTZ R3, -R20, -RZ ;  /* 0x800000ff14037221 */ /* 0x000fc80000010100 */
[----:B0-----:R-:W-:-:S04]  /*1110*/  FFMA R19, R18, R3, 1 ;  /* 0x3f80000012137423 */ /* 0x001fc80000000003 */
[----:B------:R-:W-:-:S04]  /*1120*/  FFMA R19, R18, R19, R18 ;  /* 0x0000001312137223 */ /* 0x000fc80000000012 */
[----:B------:R-:W-:-:S04]  /*1130*/  FFMA R12, R0, R19, RZ ;  /* 0x00000013000c7223 */ /* 0x000fc800000000ff */
[----:B------:R-:W-:-:S04]  /*1140*/  FFMA R18, R3, R12, R0 ;  /* 0x0000000c03127223 */ /* 0x000fc80000000000 */
[----:B------:R-:W-:Y:S01]  /*1150*/  FFMA R18, R19, R18, R12 ;  /* 0x0000001213127223 */ /* 0x000fe2000000000c */
[----:B------:R-:W-:-:S03]  /*1160*/  IADD3 R12, PT, PT, R13, 0x7f, -R8 ;  /* 0x0000007f0d0c7810 */ /* 0x000fc60007ffe808 */
[----:B------:R-:W-:Y:S01]  /*1170*/  FFMA R3, R3, R18, R0 ;  /* 0x0000001203037223 */ /* 0x000fe20000000000 */
[----:B------:R-:W-:-:S03]  /*1180*/  IADD3 R9, PT, PT, R12, R9, RZ ;  /* 0x000000090c097210 */ /* 0x000fc60007ffe0ff */
[----:B------:R-:W-:-:S05]  /*1190*/  FFMA R0, R19, R3, R18 ;  /* 0x0000000313007223 */ /* 0x000fca0000000012 */
[----:B------:R-:W-:-:S04]  /*11a0*/  SHF.R.U32.HI R8, RZ, 0x17, R0 ;  /* 0x00000017ff087819 */ /* 0x000fc80000011600 */
[----:B------:R-:W-:-:S04]  /*11b0*/  LOP3.LUT R8, R8, 0xff, RZ, 0xc0, !PT ;  /* 0x000000ff08087812 */ /* 0x000fc800078ec0ff */
[----:B------:R-:W-:-:S05]  /*11c0*/  IADD3 R8, PT, PT, R8, R9, RZ ;  /* 0x0000000908087210 */ /* 0x000fca0007ffe0ff */
[----:B------:R-:W-:-:S05]  /*11d0*/  VIADD R12, R8, 0xffffffff ;  /* 0xffffffff080c7836 */ /* 0x000fca0000000000 */
[----:B------:R-:W-:-:S13]  /*11e0*/  ISETP.GE.U32.AND P0, PT, R12, 0xfe, PT ;  /* 0x000000fe0c00780c */ /* 0x000fda0003f06070 */
[----:B------:R-:W-:Y:S05]  /*11f0*/  @!P0 BRA `(.L_x_21) ;  /* 0x0000000000808947 */ /* 0x000fea0003800000 */
[----:B------:R-:W-:-:S13]  /*1200*/  ISETP.GT.AND P0, PT, R8, 0xfe, PT ;  /* 0x000000fe0800780c */ /* 0x000fda0003f04270 */
[----:B------:R-:W-:Y:S05]  /*1210*/  @P0 BRA `(.L_x_22) ;  /* 0x00000000006c0947 */ /* 0x000fea0003800000 */
[----:B------:R-:W-:-:S13]  /*1220*/  ISETP.GE.AND P0, PT, R8, 0x1, PT ;  /* 0x000000010800780c */ /* 0x000fda0003f06270 */
[----:B------:R-:W-:Y:S05]  /*1230*/  @P0 BRA `(.L_x_23) ;  /* 0x0000000000740947 */ /* 0x000fea0003800000 */
[----:B------:R-:W-:Y:S02]  /*1240*/  ISETP.GE.AND P0, PT, R8, -0x18, PT ;  /* 0xffffffe80800780c */ /* 0x000fe40003f06270 */
[----:B------:R-:W-:-:S11]  /*1250*/  LOP3.LUT R0, R0, 0x80000000, RZ, 0xc0, !PT ;  /* 0x8000000000007812 */ /* 0x000fd600078ec0ff */
[----:B------:R-:W-:Y:S05]  /*1260*/  @!P0 BRA `(.L_x_23) ;  /* 0x0000000000688947 */ /* 0x000fea0003800000 */
[CCC-:B------:R-:W-:Y:S01]  /*1270*/  FFMA.RZ R9, R19.reuse, R3.reuse, R18.reuse ;  /* 0x0000000313097223 */ /* 0x1c0fe2000000c012 */
[CCC-:B------:R-:W-:Y:S01]  /*1280*/  FFMA.RP R12, R19.reuse, R3.reuse, R18.reuse ;  /* 0x00000003130c7223 */ /* 0x1c0fe20000008012 */
[----:B------:R-:W-:Y:S01]  /*1290*/  FFMA.RM R19, R19, R3, R18 ;  /* 0x0000000313137223 */ /* 0x000fe20000004012 */
[C---:B------:R-:W-:Y:S02]  /*12a0*/  IADD3 R3, PT, PT, R8.reuse, 0x20, RZ ;  /* 0x0000002008037810 */ /* 0x040fe40007ffe0ff */
[----:B------:R-:W-:Y:S02]  /*12b0*/  LOP3.LUT R9, R9, 0x7fffff, RZ, 0xc0, !PT ;  /* 0x007fffff09097812 */ /* 0x000fe400078ec0ff */
[C---:B------:R-:W-:Y:S02]  /*12c0*/  ISETP.NE.AND P3, PT, R8.reuse, RZ, PT ;  /* 0x000000ff0800720c */ /* 0x040fe40003f65270 */
[----:B------:R-:W-:Y:S02]  /*12d0*/  LOP3.LUT R18, R9, 0x800000, RZ, 0xfc, !PT ;  /* 0x0080000009127812 */ /* 0x000fe400078efcff */
[----:B------:R-:W-:-:S02]  /*12e0*/  ISETP.NE.AND P1, PT, R8, RZ, PT ;  /* 0x000000ff0800720c */ /* 0x000fc40003f25270 */
[----:B------:R-:W-:Y:S02]  /*12f0*/  IADD3 R8, PT, PT, -R8, RZ, RZ ;  /* 0x000000ff08087210 */ /* 0x000fe40007ffe1ff */
[----:B------:R-:W-:Y:S02]  /*1300*/  SHF.L.U32 R3, R18, R3, RZ ;  /* 0x0000000312037219 */ /* 0x000fe400000006ff */
[----:B------:R-:W-:Y:S02]  /*1310*/  FSETP.NEU.FTZ.AND P0, PT, R12, R19, PT ;  /* 0x000000130c00720b */ /* 0x000fe40003f1d000 */
[----:B------:R-:W-:Y:S02]  /*1320*/  SEL R9, R8, RZ, P3 ;  /* 0x000000ff08097207 */ /* 0x000fe40001800000 */
[----:B------:R-:W-:Y:S02]  /*1330*/  ISETP.NE.AND P1, PT, R3, RZ, P1 ;  /* 0x000000ff0300720c */ /* 0x000fe40000f25270 */
[----:B------:R-:W-:-:S02]  /*1340*/  SHF.R.U32.HI R9, RZ, R9, R18 ;  /* 0x00000009ff097219 */ /* 0x000fc40000011612 */
[----:B------:R-:W-:Y:S02]  /*1350*/  PLOP3.LUT P0, PT, P0, P1, PT, 0xf8, 0x8f ;  /* 0x00000000008f781c */ /* 0x000fe40000703f70 */
[----:B------:R-:W-:Y:S02]  /*1360*/  SHF.R.U32.HI R3, RZ, 0x1, R9 ;  /* 0x00000001ff037819 */ /* 0x000fe40000011609 */
[----:B------:R-:W-:-:S04]  /*1370*/  SEL R8, RZ, 0x1, !P0 ;  /* 0x00000001ff087807 */ /* 0x000fc80004000000 */
[----:B------:R-:W-:-:S04]  /*1380*/  LOP3.LUT R8, R8, 0x1, R3, 0xf8, !PT ;  /* 0x0000000108087812 */ /* 0x000fc800078ef803 */
[----:B------:R-:W-:-:S05]  /*1390*/  LOP3.LUT R8, R8, R9, RZ, 0xc0, !PT ;  /* 0x0000000908087212 */ /* 0x000fca00078ec0ff */
[----:B------:R-:W-:-:S05]  /*13a0*/  IMAD.IADD R3, R3, 0x1, R8 ;  /* 0x0000000103037824 */ /* 0x000fca00078e0208 */
[----:B------:R-:W-:Y:S01]  /*13b0*/  LOP3.LUT R0, R3, R0, RZ, 0xfc, !PT ;  /* 0x0000000003007212 */ /* 0x000fe200078efcff */
[----:B------:R-:W-:Y:S06]  /*13c0*/  BRA `(.L_x_23) ;  /* 0x0000000000107947 */ /* 0x000fec0003800000 */
.L_x_22:
[----:B------:R-:W-:-:S04]  /*13d0*/  LOP3.LUT R0, R0, 0x80000000, RZ, 0xc0, !PT ;  /* 0x8000000000007812 */ /* 0x000fc800078ec0ff */
[----:B------:R-:W-:Y:S01]  /*13e0*/  LOP3.LUT R0, R0, 0x7f800000, RZ, 0xfc, !PT ;  /* 0x7f80000000007812 */ /* 0x000fe200078efcff */
[----:B------:R-:W-:Y:S06]  /*13f0*/  BRA `(.L_x_23) ;  /* 0x0000000000047947 */ /* 0x000fec0003800000 */
.L_x_21:
[----:B------:R-:W-:-:S07]  /*1400*/  LEA R0, R9, R0, 0x17 ;  /* 0x0000000009007211 */ /* 0x000fce00078eb8ff */
.L_x_23:
[----:B------:R-:W-:Y:S05]  /*1410*/  BSYNC.RECONVERGENT B3 ;  /* 0x0000000000037941 */ /* 0x000fea0003800200 */
.L_x_20:
[----:B------:R-:W-:Y:S05]  /*1420*/  BRA `(.L_x_24) ;  /* 0x0000000000207947 */ /* 0x000fea0003800000 */
.L_x_19:
[----:B------:R-:W-:-:S04]  /*1430*/  LOP3.LUT R0, R3, 0x80000000, R12, 0x48, !PT ;  /* 0x8000000003007812 */ /* 0x000fc800078e480c */
[----:B------:R-:W-:Y:S01]  /*1440*/  LOP3.LUT R0, R0, 0x7f800000, RZ, 0xfc, !PT ;  /* 0x7f80000000007812 */ /* 0x000fe200078efcff */
[----:B------:R-:W-:Y:S06]  /*1450*/  BRA `(.L_x_24) ;  /* 0x0000000000147947 */ /* 0x000fec0003800000 */
.L_x_18:
[----:B------:R-:W-:Y:S01]  /*1460*/  LOP3.LUT R0, R3, 0x80000000, R12, 0x48, !PT ;  /* 0x8000000003007812 */ /* 0x000fe200078e480c */
[----:B------:R-:W-:Y:S06]  /*1470*/  BRA `(.L_x_24) ;  /* 0x00000000000c7947 */ /* 0x000fec0003800000 */
.L_x_17:
[----:B------:R-:W0:Y:S01]  /*1480*/  MUFU.RSQ R0, -QNAN ;  /* 0xffc0000000007908 */ /* 0x000e220000001400 */
[----:B------:R-:W-:Y:S05]  /*1490*/  BRA `(.L_x_24) ;  /* 0x0000000000047947 */ /* 0x000fea0003800000 */
.L_x_16:
[----:B------:R-:W-:-:S07]  /*14a0*/  FADD.FTZ R0, R0, R3 ;  /* 0x0000000300007221 */ /* 0x000fce0000010000 */
.L_x_24:
[----:B------:R-:W-:Y:S05]  /*14b0*/  BSYNC.RECONVERGENT B2 ;  /* 0x0000000000027941 */ /* 0x000fea0003800200 */
.L_x_14:
[----:B------:R-:W-:-:S04]  /*14c0*/  HFMA2 R3, -RZ, RZ, 0, 0 ;  /* 0x00000000ff037431 */ /* 0x000fc800000001ff */
[----:B0-----:R-:W-:Y:S05]  /*14d0*/  RET.REL.NODEC R2 `(_Z14layer1_sigmoidPfPh) ;  /* 0xffffffe802c87950 */ /* 0x001fea0003c3ffff */
.L_x_25:
[----:B------:R-:W-:-:S00]  /*14e0*/  BRA `(.L_x_25) ;  /* 0xfffffffc00fc7947 */ /* 0x000fc0000383ffff */
[----:B------:R-:W-:-:S00]  /*14f0*/  NOP ;  /* 0x0000000000007918 */ /* 0x000fc00000000000 */
        /* <DEDUP_REMOVED lines=8> */
.L_x_56:


//--------------------- .text._Z19layer1_feature_mapsPfPhS_ --------------------------
	.section	.text._Z19layer1_feature_mapsPfPhS_,"ax",@progbits
	.align	128
        .global         _Z19layer1_feature_mapsPfPhS_
        .type           _Z19layer1_feature_mapsPfPhS_,@function
        .size           _Z19layer1_feature_mapsPfPhS_,(.L_x_58 - _Z19layer1_feature_mapsPfPhS_)
        .other          _Z19layer1_feature_mapsPfPhS_,@"STO_CUDA_ENTRY STV_DEFAULT"
_Z19layer1_feature_mapsPfPhS_:
.text._Z19layer1_feature_mapsPfPhS_:
[----:B------:R-:W-:Y:S01]  /*0000*/  LDC R1, c[0x0][0x37c] ;  /* 0x0000df00ff017b82 */ /* 0x000fe20000000800 */
[----:B------:R-:W0:Y:S01]  /*0010*/  S2R R0, SR_TID.Z ;  /* 0x0000000000007919 */ /* 0x000e220000002300 */
[----:B------:R-:W1:Y:S01]  /*0020*/  LDCU UR11, c[0x0][0x360] ;  /* 0x00006c00ff0b77ac */ /* 0x000e620008000800 */
[----:B------:R-:W-:Y:S01]  /*0030*/  BSSY.RECONVERGENT B0, `(.L_x_26) ;  /* 0x000005d000007945 */ /* 0x000fe20003800200 */
[----:B------:R-:W0:Y:S01]  /*0040*/  S2R R5, SR_TID.Y ;  /* 0x0000000000057919 */ /* 0x000e220000002200 */
[----:B------:R-:W1:Y:S01]  /*0050*/  LDCU UR14, c[0x0][0x364] ;  /* 0x00006c80ff0e77ac */ /* 0x000e620008000800 */
[----:B------:R-:W2:Y:S01]  /*0060*/  S2R R7, SR_TID.X ;  /* 0x0000000000077919 */ /* 0x000ea20000002100 */
[----:B------:R-:W3:Y:S01]  /*0070*/  LDCU UR15, c[0x0][0x368] ;  /* 0x00006d00ff0f77ac */ /* 0x000ee20008000800 */
[----:B------:R-:W4:Y:S01]  /*0080*/  LDCU.64 UR12, c[0x0][0x358] ;  /* 0x00006b00ff0c77ac */ /* 0x000f220008000a00 */
[----:B-1----:R-:W-:-:S04]  /*0090*/  UIMAD UR4, UR11, UR14, URZ ;  /* 0x0000000e0b0472a4 */ /* 0x002fc8000f8e02ff */
[----:B---3--:R-:W-:Y:S01]  /*00a0*/  UIMAD UR6, UR4, UR15, URZ ;  /* 0x0000000f040672a4 */ /* 0x008fe2000f8e02ff */
[----:B0-----:R-:W-:-:S04]  /*00b0*/  IMAD R42, R0, UR14, R5 ;  /* 0x0000000e002a7c24 */ /* 0x001fc8000f8e0205 */
[----:B--2---:R-:W-:-:S05]  /*00c0*/  IMAD R42, R42, UR11, R7 ;  /* 0x0000000b2a2a7c24 */ /* 0x004fca000f8e0207 */
[----:B------:R-:W-:-:S13]  /*00d0*/  ISETP.GT.U32.AND P0, PT, R42, 0xd7, PT ;  /* 0x000000d72a00780c */ /* 0x000fda0003f04070 */
[----:B----4-:R-:W-:Y:S05]  /*00e0*/  @P0 BRA `(.L_x_27) ;  /* 0x0000000400440947 */ /* 0x010fea0003800000 */
[----:B------:R-:W0:Y:S01]  /*00f0*/  I2F.U32.RP R4, UR6 ;  /* 0x0000000600047d06 */ /* 0x000e220008209000 */
[----:B------:R-:W-:Y:S01]  /*0100*/  VIADD R0, R0, UR15 ;  /* 0x0000000f00007c36 */ /* 0x000fe20008000000 */
[----:B------:R-:W-:Y:S01]  /*0110*/  ISETP.NE.U32.AND P2, PT, RZ, UR6, PT ;  /* 0x00000006ff007c0c */ /* 0x000fe2000bf45070 */
[----:B------:R-:W-:Y:S01]  /*0120*/  BSSY.RECONVERGENT B1, `(.L_x_28) ;  /* 0x000002f000017945 */ /* 0x000fe20003800200 */
[----:B------:R-:W-:Y:S02]  /*0130*/  IMAD.MOV.U32 R13, RZ, RZ, R42 ;  /* 0x000000ffff0d7224 */ /* 0x000fe400078e002a */
[----:B------:R-:W-:Y:S02]  /*0140*/  IMAD R0, R0, UR14, R5 ;  /* 0x0000000e00007c24 */ /* 0x000fe4000f8e0205 */
[----:B------:R-:W-:Y:S02]  /*0150*/  IMAD R5, RZ, RZ, -UR6 ;  /* 0x80000006ff057e24 */ /* 0x000fe4000f8e02ff */
[----:B------:R-:W-:-:S02]  /*0160*/  IMAD R0, R0, UR11, R7 ;  /* 0x0000000b00007c24 */ /* 0x000fc4000f8e0207 */
[----:B------:R-:W-:Y:S01]  /*0170*/  IMAD.MOV.U32 R7, RZ, RZ, R5 ;  /* 0x000000ffff077224 */ /* 0x000fe200078e0005 */
[----:B0-----:R-:W0:Y:S02]  /*0180*/  MUFU.RCP R4, R4 ;  /* 0x0000000400047308 */ /* 0x001e240000001000 */
[C---:B------:R-:W-:Y:S02]  /*0190*/  ISETP.GE.U32.AND P0, PT, R0.reuse, 0xd8, PT ;  /* 0x000000d80000780c */ /* 0x040fe40003f06070 */
[----:B------:R-:W-:Y:S01]  /*01a0*/  VIMNMX.U32 R5, PT, PT, R0, 0xd8, !PT ;  /* 0x000000d800057848 */ /* 0x000fe20007fe0000 */
[----:B0-----:R-:W-:Y:S01]  /*01b0*/  VIADD R2, R4, 0xffffffe ;  /* 0x0ffffffe04027836 */ /* 0x001fe20000000000 */
[----:B------:R-:W-:-:S03]  /*01c0*/  SEL R4, RZ, 0x1, P0 ;  /* 0x00000001ff047807 */ /* 0x000fc60000000000 */
[----:B------:R0:W1:Y:S01]  /*01d0*/  F2I.FTZ.U32.TRUNC.NTZ R3, R2 ;  /* 0x0000000200037305 */ /* 0x000062000021f000 */
[----:B------:R-:W-:Y:S01]  /*01e0*/  IADD3 R5, PT, PT, R5, -R0, -R4 ;  /* 0x8000000005057210 */ /* 0x000fe20007ffe804 */
[----:B0-----:R-:W-:Y:S02]  /*01f0*/  IMAD.MOV.U32 R2, RZ, RZ, RZ ;  /* 0x000000ffff027224 */ /* 0x001fe400078e00ff */
[----:B-1----:R-:W-:-:S04]  /*0200*/  IMAD R7, R7, R3, RZ ;  /* 0x0000000307077224 */ /* 0x002fc800078e02ff */
[----:B------:R-:W-:-:S06]  /*0210*/  IMAD.HI.U32 R6, R3, R7, R2 ;  /* 0x0000000703067227 */ /* 0x000fcc00078e0002 */
[----:B------:R-:W-:-:S04]  /*0220*/  IMAD.HI.U32 R3, R6, R5, RZ ;  /* 0x0000000506037227 */ /* 0x000fc800078e00ff */
[----:B------:R-:W-:-:S04]  /*0230*/  IMAD.MOV R0, RZ, RZ, -R3 ;  /* 0x000000ffff007224 */ /* 0x000fc800078e0a03 */
[----:B------:R-:W-:-:S05]  /*0240*/  IMAD R5, R0, UR6, R5 ;  /* 0x0000000600057c24 */ /* 0x000fca000f8e0205 */
[----:B------:R-:W-:-:S13]  /*0250*/  ISETP.GE.U32.AND P0, PT, R5, UR6, PT ;  /* 0x0000000605007c0c */ /* 0x000fda000bf06070 */
[----:B------:R-:W-:Y:S02]  /*0260*/  @P0 VIADD R5, R5, -UR6 ;  /* 0x8000000605050c36 */ /* 0x000fe40008000000 */
[----:B------:R-:W-:-:S03]  /*0270*/  @P0 VIADD R3, R3, 0x1 ;  /* 0x0000000103030836 */ /* 0x000fc60000000000 */
[----:B------:R-:W-:-:S13]  /*0280*/  ISETP.GE.U32.AND P1, PT, R5, UR6, PT ;  /* 0x0000000605007c0c */ /* 0x000fda000bf26070 */
[----:B------:R-:W-:Y:S01]  /*0290*/  @P1 VIADD R3, R3, 0x1 ;  /* 0x0000000103031836 */ /* 0x000fe20000000000 */
[----:B------:R-:W-:-:S05]  /*02a0*/  @!P2 LOP3.LUT R3, RZ, UR6, RZ, 0x33, !PT ;  /* 0x00000006ff03ac12 */ /* 0x000fca000f8e33ff */
[----:B------:R-:W-:-:S05]  /*02b0*/  IMAD.IADD R3, R4, 0x1, R3 ;  /* 0x0000000104037824 */ /* 0x000fca00078e0203 */
[C---:B------:R-:W-:Y:S02]  /*02c0*/  LOP3.LUT R0, R3.reuse, 0x3, RZ, 0xc0, !PT ;  /* 0x0000000303007812 */ /* 0x040fe400078ec0ff */
[----:B------:R-:W-:Y:S02]  /*02d0*/  ISETP.GE.U32.AND P1, PT, R3, 0x3, PT ;  /* 0x000000030300780c */ /* 0x000fe40003f26070 */
[----:B------:R-:W-:-:S13]  /*02e0*/  ISETP.NE.AND P0, PT, R0, 0x3, PT ;  /* 0x000000030000780c */ /* 0x000fda0003f05270 */
[----:B------:R-:W-:Y:S05]  /*02f0*/  @!P0 BRA `(.L_x_29) ;  /* 0x0000000000448947 */ /* 0x000fea0003800000 */
[----:B------:R-:W0:Y:S01]  /*0300*/  S2R R7, SR_CgaCtaId ;  /* 0x0000000000077919 */ /* 0x000e220000008800 */
[----:B------:R-:W1:Y:S01]  /*0310*/  LDC.64 R4, c[0x0][0x390] ;  /* 0x0000e400ff047b82 */ /* 0x000e620000000a00 */
[----:B------:R-:W-:Y:S01]  /*0320*/  MOV R0, 0x400 ;  /* 0x0000040000007802 */ /* 0x000fe20000000f00 */
[----:B------:R-:W-:Y:S02]  /*0330*/  VIADD R3, R3, 0x1 ;  /* 0x0000000103037836 */ /* 0x000fe40000000000 */
[----:B------:R-:W-:Y:S02]  /*0340*/  IMAD.MOV.U32 R13, RZ, RZ, R42 ;  /* 0x000000ffff0d7224 */ /* 0x000fe400078e002a */
[----:B------:R-:W-:-:S05]  /*0350*/  VIADD R0, R0, 0x4000 ;  /* 0x0000400000007836 */ /* 0x000fca0000000000 */
[----:B0-----:R-:W-:Y:S01]  /*0360*/  LEA R6, R7, R0, 0x18 ;  /* 0x0000000007067211 */ /* 0x001fe200078ec0ff */
[----:B------:R-:W-:Y:S01]  /*0370*/  IMAD.MOV.U32 R7, RZ, RZ, RZ ;  /* 0x000000ffff077224 */ /* 0x000fe200078e00ff */
[----:B------:R-:W-:-:S07]  /*0380*/  LOP3.LUT R0, R3, 0x3, RZ, 0xc0, !PT ;  /* 0x0000000303007812 */ /* 0x000fce00078ec0ff */
.L_x_30:
[----:B01----:R-:W-:-:S06]  /*0390*/  IMAD.WIDE.U32 R2, R13, 0x4, R4 ;  /* 0x000000040d027825 */ /* 0x003fcc00078e0004 */
[----:B------:R-:W2:Y:S01]  /*03a0*/  LDG.E R2, desc[UR12][R2.64] ;  /* 0x0000000c02027981 */ /* 0x000ea2000c1e1900 */
[----:B------:R-:W-:Y:S02]  /*03b0*/  IMAD R9, R13, 0x4, R6 ;  /* 0x000000040d097824 */ /* 0x000fe400078e0206 */
[----:B------:R-:W-:Y:S02]  /*03c0*/  VIADD R7, R7, 0x1 ;  /* 0x0000000107077836 */ /* 0x000fe40000000000 */
[----:B------:R-:W-:-:S03]  /*03d0*/  VIADD R13, R13, UR6 ;  /* 0x000000060d0d7c36 */ /* 0x000fc60008000000 */
[----:B------:R-:W-:Y:S01]  /*03e0*/  ISETP.NE.AND P0, PT, R7, R0, PT ;  /* 0x000000000700720c */ /* 0x000fe20003f05270 */
[----:B--2---:R0:W-:-:S12]  /*03f0*/  STS [R9], R2 ;  /* 0x0000000209007388 */ /* 0x0041d80000000800 */
[----:B------:R-:W-:Y:S05]  /*0400*/  @P0 BRA `(.L_x_30) ;  /* 0xfffffffc00e00947 */ /* 0x000fea000383ffff */
.L_x_29:
[----:B------:R-:W-:Y:S05]  /*0410*/  BSYNC.RECONVERGENT B1 ;  /* 0x0000000000017941 */ /* 0x000fea0003800200 */
.L_x_28:
[----:B------:R-:W-:Y:S05]  /*0420*/  @!P1 BRA `(.L_x_27) ;  /* 0x0000000000749947 */ /* 0x000fea0003800000 */
[----:B------:R-:W1:Y:S01]  /*0430*/  S2R R5, SR_CgaCtaId ;  /* 0x0000000000057919 */ /* 0x000e620000008800 */
[----:B0-----:R-:W0:Y:S01]  /*0440*/  LDC.64 R2, c[0x0][0x390] ;  /* 0x0000e400ff027b82 */ /* 0x001e220000000a00 */
[----:B------:R-:W-:-:S05]  /*0450*/  MOV R0, 0x400 ;  /* 0x0000040000007802 */ /* 0x000fca0000000f00 */
[----:B------:R-:W-:-:S05]  /*0460*/  VIADD R0, R0, 0x4000 ;  /* 0x0000400000007836 */ /* 0x000fca0000000000 */
[----:B-1----:R-:W-:-:S07]  /*0470*/  LEA R0, R5, R0, 0x18 ;  /* 0x0000000005007211 */ /* 0x002fce00078ec0ff */
.L_x_31:
[C---:B------:R-:W-:Y:S02]  /*0480*/  VIADD R5, R13.reuse, UR6 ;  /* 0x000000060d057c36 */ /* 0x040fe40008000000 */
[----:B01----:R-:W-:-:S04]  /*0490*/  IMAD.WIDE.U32 R10, R13, 0x4, R2 ;  /* 0x000000040d0a7825 */ /* 0x003fc800078e0002 */
[C---:B------:R-:W-:Y:S02]  /*04a0*/  VIADD R7, R5.reuse, UR6 ;  /* 0x0000000605077c36 */ /* 0x040fe40008000000 */
[--C-:B------:R-:W-:Y:S01]  /*04b0*/  IMAD.WIDE.U32 R4, R5, 0x4, R2.reuse ;  /* 0x0000000405047825 */ /* 0x100fe200078e0002 */
[----:B------:R-:W2:Y:S03]  /*04c0*/  LDG.E R10, desc[UR12][R10.64] ;  /* 0x0000000c0a0a7981 */ /* 0x000ea6000c1e1900 */
[C---:B------:R-:W-:Y:S02]  /*04d0*/  VIADD R19, R7.reuse, UR6 ;  /* 0x0000000607137c36 */ /* 0x040fe40008000000 */
[--C-:B------:R-:W-:Y:S01]  /*04e0*/  IMAD.WIDE.U32 R6, R7, 0x4, R2.reuse ;  /* 0x0000000407067825 */ /* 0x100fe200078e0002 */
[----:B------:R-:W3:Y:S03]  /*04f0*/  LDG.E R4, desc[UR12][R4.64] ;  /* 0x0000000c04047981 */ /* 0x000ee6000c1e1900 */
[----:B------:R-:W-:-:S02]  /*0500*/  IMAD.WIDE.U32 R8, R19, 0x4, R2 ;  /* 0x0000000413087825 */ /* 0x000fc400078e0002 */
[----:B------:R-:W4:Y:S04]  /*0510*/  LDG.E R6, desc[UR12][R6.64] ;  /* 0x0000000c06067981 */ /* 0x000f28000c1e1900 */
[----:B------:R-:W5:Y:S01]  /*0520*/  LDG.E R8, desc[UR12][R8.64] ;  /* 0x0000000c08087981 */ /* 0x000f62000c1e1900 */
[----:B------:R-:W-:Y:S02]  /*0530*/  IMAD R23, R13, 0x4, R0 ;  /* 0x000000040d177824 */ /* 0x000fe400078e0200 */
[----:B------:R-:W-:Y:S02]  /*0540*/  IMAD.U32 R12, RZ, RZ, UR6 ;  /* 0x00000006ff0c7e24 */ /* 0x000fe4000f8e00ff */
[----:B------:R-:W-:Y:S02]  /*0550*/  IMAD.U32 R14, RZ, RZ, UR6 ;  /* 0x00000006ff0e7e24 */ /* 0x000fe4000f8e00ff */
[----:B------:R-:W-:-:S04]  /*0560*/  IMAD R15, R12, 0x4, R23 ;  /* 0x000000040c0f7824 */ /* 0x000fc800078e0217 */
[----:B------:R-:W-:-:S04]  /*0570*/  IMAD R17, R14, 0x4, R15 ;  /* 0x000000040e117824 */ /* 0x000fc800078e020f */
[----:B------:R-:W-:Y:S02]  /*0580*/  IMAD R21, R12, 0x4, R17 ;  /* 0x000000040c157824 */ /* 0x000fe400078e0211 */
[----:B------:R-:W-:-:S05]  /*0590*/  VIADD R13, R19, UR6 ;  /* 0x00000006130d7c36 */ /* 0x000fca0008000000 */
[----:B------:R-:W-:Y:S01]  /*05a0*/  ISETP.GE.U32.AND P0, PT, R13, 0xd8, PT ;  /* 0x000000d80d00780c */ /* 0x000fe20003f06070 */
[----:B--2---:R1:W-:Y:S04]  /*05b0*/  STS [R23], R10 ;  /* 0x0000000a17007388 */ /* 0x0043e80000000800 */
[----:B---3--:R1:W-:Y:S04]  /*05c0*/  STS [R15], R4 ;  /* 0x000000040f007388 */ /* 0x0083e80000000800 */
[----:B----4-:R1:W-:Y:S04]  /*05d0*/  STS [R17], R6 ;  /* 0x0000000611007388 */ /* 0x0103e80000000800 */
[----:B-----5:R1:W-:Y:S01]  /*05e0*/  STS [R21], R8 ;  /* 0x0000000815007388 */ /* 0x0203e20000000800 */
[----:B------:R-:W-:Y:S05]  /*05f0*/  @!P0 BRA `(.L_x_31) ;  /* 0xfffffffc00a08947 */ /* 0x000fea000383ffff */
.L_x_27:
[----:B------:R-:W-:Y:S05]  /*0600*/  BSYNC.RECONVERGENT B0 ;  /* 0x0000000000007941 */ /* 0x000fea0003800200 */
.L_x_26:
[----:B------:R-:W-:Y:S01]  /*0610*/  S2UR UR4, SR_CTAID.Z ;  /* 0x00000000000479c3 */ /* 0x000fe20000002700 */
[----:B------:R-:W2:Y:S01]  /*0620*/  LDCU UR8, c[0x0][0x370] ;  /* 0x00006e00ff0877ac */ /* 0x000ea20008000800 */
[----:B------:R-:W3:Y:S06]  /*0630*/  LDCU UR9, c[0x0][0x374] ;  /* 0x00006e80ff0977ac */ /* 0x000eec0008000800 */
[----:B------:R-:W3:Y:S08]  /*0640*/  S2UR UR5, SR_CTAID.Y ;  /* 0x00000000000579c3 */ /* 0x000ef00000002600 */
[----:B------:R-:W2:Y:S01]  /*0650*/  S2UR UR7, SR_CTAID.X ;  /* 0x00000000000779c3 */ /* 0x000ea20000002500 */
[----:B---3--:R-:W-:-:S04]  /*0660*/  UIMAD UR4, UR9, UR4, UR5 ;  /* 0x00000004090472a4 */ /* 0x008fc8000f8e0205 */
[----:B--2---:R-:W-:-:S04]  /*0670*/  UIMAD UR5, UR4, UR8, UR7 ;  /* 0x00000008040572a4 */ /* 0x004fc8000f8e0207 */
[----:B------:R-:W-:-:S06]  /*0680*/  UISETP.GT.AND UP0, UPT, UR5, 0x18b, UPT ;  /* 0x0000018b0500788c */ /* 0x000fcc000bf04270 */
[----:B------:R-:W-:-:S13]  /*0690*/  PLOP3.LUT P0, PT, PT, PT, UP0, 0x80, 0x8 ;  /* 0x000000000008781c */ /* 0x000fda0003f0f008 */
[----:B------:R-:W-:Y:S05]  /*06a0*/  @P0 EXIT ;  /* 0x000000000000094d */ /* 0x000fea0003800000 */
[----:B-1----:R-:W1:Y:S01]  /*06b0*/  I2F.U32.RP R4, UR6 ;  /* 0x0000000600047d06 */ /* 0x002e620008209000 */
[----:B------:R-:W-:Y:S01]  /*06c0*/  VIADD R0, R42, UR6 ;  /* 0x000000062a007c36 */ /* 0x000fe20008000000 */
[----:B------:R-:W-:Y:S01]  /*06d0*/  ISETP.NE.U32.AND P2, PT, RZ, UR6, PT ;  /* 0x00000006ff007c0c */ /* 0x000fe2000bf45070 */
[----:B------:R-:W-:Y:S01]  /*06e0*/  IMAD R7, RZ, RZ, -UR6 ;  /* 0x80000006ff077e24 */ /* 0x000fe2000f8e02ff */
[----:B------:R-:W2:Y:S02]  /*06f0*/  LDCU UR10, c[0x0][0x378] ;  /* 0x00006f00ff0a77ac */ /* 0x000ea40008000800 */
[C---:B------:R-:W-:Y:S02]  /*0700*/  ISETP.GE.U32.AND P0, PT, R0.reuse, 0x4000, PT ;  /* 0x000040000000780c */ /* 0x040fe40003f06070 */
[----:B------:R-:W-:Y:S01]  /*0710*/  VIMNMX.U32 R5, PT, PT, R0, 0x4000, !PT ;  /* 0x0000400000057848 */ /* 0x000fe20007fe0000 */
[----:B------:R-:W-:Y:S01]  /*0720*/  UIMAD UR7, UR14, UR15, URZ ;  /* 0x0000000f0e0772a4 */ /* 0x000fe2000f8e02ff */
[----:B------:R-:W-:Y:S01]  /*0730*/  SEL R41, RZ, 0x1, P0 ;  /* 0x00000001ff297807 */ /* 0x000fe20000000000 */
[----:B------:R-:W-:-:S02]  /*0740*/  UIMAD UR4, UR8, UR9, URZ ;  /* 0x00000009080472a4 */ /* 0x000fc4000f8e02ff */
[----:B------:R-:W-:Y:S01]  /*0750*/  UIMAD UR8, UR7, UR11, URZ ;  /* 0x0000000b070872a4 */ /* 0x000fe2000f8e02ff */
[----:B------:R-:W-:Y:S01]  /*0760*/  IADD3 R5, PT, PT, R5, -R0, -R41 ;  /* 0x8000000005057210 */ /* 0x000fe20007ffe829 */
[----:B-1----:R-:W0:Y:S01]  /*0770*/  MUFU.RCP R4, R4 ;  /* 0x0000000400047308 */ /* 0x002e220000001000 */
[----:B------:R-:W-:Y:S01]  /*0780*/  UMOV UR7, UR5 ;  /* 0x0000000500077c82 */ /* 0x000fe20008000000 */
[----:B--2---:R-:W-:Y:S01]  /*0790*/  UIMAD UR9, UR4, UR10, URZ ;  /* 0x0000000a040972a4 */ /* 0x004fe2000f8e02ff */
[----:B0-----:R-:W-:-:S05]  /*07a0*/  VIADD R2, R4, 0xffffffe ;  /* 0x0ffffffe04027836 */ /* 0x001fca0000000000 */
[----:B------:R0:W1:Y:S02]  /*07b0*/  F2I.FTZ.U32.TRUNC.NTZ R3, R2 ;  /* 0x0000000200037305 */ /* 0x000064000021f000 */
        /* <DEDUP_REMOVED lines=12> */
[----:B------:R-:W-:-:S07]  /*0880*/  IMAD.IADD R41, R41, 0x1, R0 ;  /* 0x0000000129297824 */ /* 0x000fce00078e0200 */
.L_x_46:
[----:B------:R-:W-:Y:S01]  /*0890*/  UIMAD.WIDE UR4, UR7, 0x3e0f83e1, URZ ;  /* 0x3e0f83e1070478a5 */ /* 0x000fe2000f8e02ff */
[----:B------:R-:W-:Y:S01]  /*08a0*/  ISETP.GT.U32.AND P0, PT, R42, 0x3fff, PT ;  /* 0x00003fff2a00780c */ /* 0x000fe20003f04070 */
[----:B------:R-:W-:Y:S02]  /*08b0*/  BSSY.RECONVERGENT B1, `(.L_x_32) ;  /* 0x00000af000017945 */ /* 0x000fe40003800200 */
[----:B------:R-:W-:-:S04]  /*08c0*/  USHF.R.U32.HI UR4, URZ, 0x1f, UR5 ;  /* 0x0000001fff047899 */ /* 0x000fc80008011605 */
[----:B------:R-:W-:-:S04]  /*08d0*/  ULEA.HI UR4, UR5, UR4, URZ, 0x1c ;  /* 0x0000000405047291 */ /* 0x000fc8000f8fe0ff */
[----:B------:R-:W-:-:S04]  /*08e0*/  UIMAD UR4, UR4, -0x42, UR7 ;  /* 0xffffffbe040478a4 */ /* 0x000fc8000f8e0207 */
[----:B------:R-:W-:-:S04]  /*08f0*/  UPRMT UR5, UR4, 0x9910, URZ ;  /* 0x0000991004057896 */ /* 0x000fc800080000ff */
[----:B------:R-:W-:-:S04]  /*0900*/  UIMAD UR5, UR5, -0x45, URZ ;  /* 0xffffffbb050578a4 */ /* 0x000fc8000f8e02ff */
[----:B------:R-:W-:-:S04]  /*0910*/  ULOP3.LUT UR5, UR5, 0xffff, URZ, 0xc0, !UPT ;  /* 0x0000ffff05057892 */ /* 0x000fc8000f8ec0ff */
[----:B------:R-:W-:-:S04]  /*0920*/  ULEA.HI UR5, UR5, UR4, URZ, 0x18 ;  /* 0x0000000405057291 */ /* 0x000fc8000f8fc0ff */
[----:B------:R-:W-:Y:S02]  /*0930*/  UPRMT UR10, UR5, 0x8880, URZ ;  /* 0x00008880050a7896 */ /* 0x000fe400080000ff */
[----:B------:R-:W-:-:S04]  /*0940*/  ULOP3.LUT UR5, UR5, 0x80, URZ, 0xc0, !UPT ;  /* 0x0000008005057892 */ /* 0x000fc8000f8ec0ff */
[----:B------:R-:W-:-:S04]  /*0950*/  USHF.R.U32.HI UR5, URZ, 0x7, UR5 ;  /* 0x00000007ff057899 */ /* 0x000fc80008011605 */
[----:B------:R-:W-:-:S04]  /*0960*/  ULEA.HI.SX32 UR5, UR10, UR5, 0x1d ;  /* 0x000000050a057291 */ /* 0x000fc8000f8feaff */
[----:B------:R-:W-:-:S04]  /*0970*/  UPRMT UR10, UR5, 0x9910, URZ ;  /* 0x00009910050a7896 */ /* 0x000fc800080000ff */
[----:B------:R-:W-:-:S04]  /*0980*/  UIMAD UR5, UR10, 0xb, URZ ;  /* 0x0000000b0a0578a4 */ /* 0x000fc8000f8e02ff */
[----:B------:R-:W-:-:S04]  /*0990*/  UIADD3 UR5, UPT, UPT, URZ, -UR5, URZ ;  /* 0x80000005ff057290 */ /* 0x000fc8000fffe0ff */
[----:B------:R-:W-:-:S04]  /*09a0*/  UPRMT UR5, UR5, 0x7710, URZ ;  /* 0x0000771005057896 */ /* 0x000fc800080000ff */
[----:B------:R-:W-:-:S04]  /*09b0*/  UIADD3 UR4, UPT, UPT, UR4, UR5, URZ ;  /* 0x0000000504047290 */ /* 0x000fc8000fffe0ff */
[----:B------:R-:W-:-:S04]  /*09c0*/  ULOP3.LUT UR5, UR4, 0xffff, URZ, 0xc0, !UPT ;  /* 0x0000ffff04057892 */ /* 0x000fc8000f8ec0ff */
[----:B------:R-:W-:Y:S01]  /*09d0*/  UPRMT UR11, UR5, 0x8880, URZ ;  /* 0x00008880050b7896 */ /* 0x000fe200080000ff */
[----:B01-3--:R-:W-:Y:S11]  /*09e0*/  @P0 BRA `(.L_x_33) ;  /* 0x00000008006c0947 */ /* 0x00bff60003800000 */
[----:B------:R-:W-:Y:S01]  /*09f0*/  LOP3.LUT R4, R41, 0x3, RZ, 0xc0, !PT ;  /* 0x0000000329047812 */ /* 0x000fe200078ec0ff */
[----:B------:R-:W-:Y:S01]  /*0a00*/  IMAD.U32 R0, RZ, RZ, UR4 ;  /* 0x00000004ff007e24 */ /* 0x000fe2000f8e00ff */
[----:B------:R-:W-:Y:S01]  /*0a10*/  BSSY.RECONVERGENT B0, `(.L_x_34) ;  /* 0x0000045000007945 */ /* 0x000fe20003800200 */
[----:B------:R-:W-:Y:S01]  /*0a20*/  IMAD.U32 R11, RZ, RZ, UR10 ;  /* 0x0000000aff0b7e24 */ /* 0x000fe2000f8e00ff */
[----:B------:R-:W-:Y:S01]  /*0a30*/  ISETP.NE.AND P0, PT, R4, 0x3, PT ;  /* 0x000000030400780c */ /* 0x000fe20003f05270 */
[----:B------:R-:W-:Y:S01]  /*0a40*/  IMAD.MOV.U32 R10, RZ, RZ, R42 ;  /* 0x000000ffff0a7224 */ /* 0x000fe200078e002a */
[----:B------:R-:W-:Y:S01]  /*0a50*/  PRMT R0, R0, 0x8880, RZ ;  /* 0x0000888000007816 */ /* 0x000fe200000000ff */
[----:B------:R-:W-:-:S10]  /*0a60*/  IMAD R11, R11, 0x7c, RZ ;  /* 0x0000007c0b0b7824 */ /* 0x000fd400078e02ff */
[----:B------:R-:W-:Y:S05]  /*0a70*/  @!P0 BRA `(.L_x_35) ;  /* 0x0000000000f88947 */ /* 0x000fea0003800000 */
[----:B------:R-:W-:Y:S01]  /*0a80*/  LOP3.LUT R3, R42, 0x7f, RZ, 0xc0, !PT ;  /* 0x0000007f2a037812 */ /* 0x000fe200078ec0ff */
[----:B------:R-:W-:Y:S01]  /*0a90*/  BSSY.RECONVERGENT B2, `(.L_x_36) ;  /* 0x0000013000027945 */ /* 0x000fe20003800200 */
[----:B------:R-:W-:Y:S01]  /*0aa0*/  ISETP.NE.AND P1, PT, R4, RZ, PT ;  /* 0x000000ff0400720c */ /* 0x000fe20003f25270 */
[----:B------:R-:W-:Y:S02]  /*0ab0*/  VIADD R10, R42, UR6 ;  /* 0x000000062a0a7c36 */ /* 0x000fe40008000000 */
[----:B------:R-:W-:Y:S01]  /*0ac0*/  IMAD R2, R0, 0x7c, R3 ;  /* 0x0000007c00027824 */ /* 0x000fe200078e0203 */
[----:B------:R-:W-:-:S04]  /*0ad0*/  LEA.HI R3, R42, R11, RZ, 0x19 ;  /* 0x0000000b2a037211 */ /* 0x000fc800078fc8ff */
[----:B------:R-:W-:-:S04]  /*0ae0*/  ISETP.GT.AND P0, PT, R2, 0x4ff, PT ;  /* 0x000004ff0200780c */ /* 0x000fc80003f04270 */
[----:B------:R-:W-:-:S13]  /*0af0*/  ISETP.GT.OR P0, PT, R3, 0x2cf, P0 ;  /* 0x000002cf0300780c */ /* 0x000fda0000704670 */
[----:B------:R-:W-:Y:S05]  /*0b00*/  @P0 BRA `(.L_x_37) ;  /* 0x00000000002c0947 */ /* 0x000fea0003800000 */
[----:B------:R-:W0:Y:S01]  /*0b10*/  LDCU.64 UR14, c[0x0][0x388] ;  /* 0x00007100ff0e77ac */ /* 0x000e220008000a00 */
[----:B------:R-:W-:-:S05]  /*0b20*/  IMAD R3, R3, 0x500, R2 ;  /* 0x0000050003037824 */ /* 0x000fca00078e0202 */
[----:B0-----:R-:W-:-:S04]  /*0b30*/  IADD3 R2, P0, PT, R3, UR14, RZ ;  /* 0x0000000e03027c10 */ /* 0x001fc8000ff1e0ff */
[----:B------:R-:W-:-:S05]  /*0b40*/  LEA.HI.X.SX32 R3, R3, UR15, 0x1, P0 ;  /* 0x0000000f03037c11 */ /* 0x000fca00080f0eff */
[----:B------:R-:W2:Y:S01]  /*0b50*/  LDG.E.U8 R2, desc[UR12][R2.64] ;  /* 0x0000000c02027981 */ /* 0x000ea2000c1e1100 */
[----:B------:R-:W0:Y:S01]  /*0b60*/  S2UR UR14, SR_CgaCtaId ;  /* 0x00000000000e79c3 */ /* 0x000e220000008800 */
[----:B------:R-:W-:Y:S01]  /*0b70*/  UMOV UR5, 0x400 ;  /* 0x0000040000057882 */ /* 0x000fe20000000000 */
[----:B------:R-:W-:-:S04]  /*0b80*/  LOP3.LUT R5, R42, 0x3f80, RZ, 0xc0, !PT ;  /* 0x00003f802a057812 */ /* 0x000fc800078ec0ff */
[----:B------:R-:W-:Y:S01]  /*0b90*/  LOP3.LUT R5, R5, 0x7f, R42, 0xf8, !PT ;  /* 0x0000007f05057812 */ /* 0x000fe200078ef82a */
[----:B0-----:R-:W-:-:S09]  /*0ba0*/  ULEA UR5, UR14, UR5, 0x18 ;  /* 0x000000050e057291 */ /* 0x001fd2000f8ec0ff */
[----:B--2---:R0:W-:Y:S03]  /*0bb0*/  STS.U8 [R5+UR5], R2 ;  /* 0x0000000205007988 */ /* 0x0041e60008000005 */
.L_x_37:
[----:B------:R-:W-:Y:S05]  /*0bc0*/  BSYNC.RECONVERGENT B2 ;  /* 0x0000000000027941 */ /* 0x000fea0003800200 */
.L_x_36:
[----:B------:R-:W-:Y:S05]  /*0bd0*/  @!P1 BRA `(.L_x_35) ;  /* 0x0000000000a09947 */ /* 0x000fea0003800000 */
[----:B------:R-:W-:Y:S01]  /*0be0*/  LOP3.LUT R3, R10, 0x7f, RZ, 0xc0, !PT ;  /* 0x0000007f0a037812 */ /* 0x000fe200078ec0ff */
[----:B------:R-:W-:Y:S01]  /*0bf0*/  BSSY.RECONVERGENT B2, `(.L_x_38) ;  /* 0x0000013000027945 */ /* 0x000fe20003800200 */
[----:B------:R-:W-:Y:S01]  /*0c00*/  ISETP.NE.AND P1, PT, R4, 0x1, PT ;  /* 0x000000010400780c */ /* 0x000fe20003f25270 */
[----:B------:R-:W-:Y:S02]  /*0c10*/  VIADD R6, R10, UR6 ;  /* 0x000000060a067c36 */ /* 0x000fe40008000000 */
[----:B0-----:R-:W-:Y:S01]  /*0c20*/  IMAD R2, R0, 0x7c, R3 ;  /* 0x0000007c00027824 */ /* 0x001fe200078e0203 */
        /* <DEDUP_REMOVED lines=15> */
.L_x_39:
[----:B------:R-:W-:Y:S05]  /*0d20*/  BSYNC.RECONVERGENT B2 ;  /* 0x0000000000027941 */ /* 0x000fea0003800200 */
.L_x_38:
[----:B------:R-:W-:Y:S01]  /*0d30*/  IMAD.MOV.U32 R10, RZ, RZ, R6 ;  /* 0x000000ffff0a7224 */ /* 0x000fe200078e0006 */
[----:B------:R-:W-:Y:S06]  /*0d40*/  @!P1 BRA `(.L_x_35) ;  /* 0x0000000000449947 */ /* 0x000fec0003800000 */
[C---:B------:R-:W-:Y:S01]  /*0d50*/  LOP3.LUT R3, R6.reuse, 0x7f, RZ, 0xc0, !PT ;  /* 0x0000007f06037812 */ /* 0x040fe200078ec0ff */
[----:B------:R-:W-:-:S04]  /*0d60*/  VIADD R10, R6, UR6 ;  /* 0x00000006060a7c36 */ /* 0x000fc80008000000 */
        /* <DEDUP_REMOVED lines=12> */
[----:B------:R-:W-:Y:S01]  /*0e30*/  LOP3.LUT R5, R6, 0x3fff, RZ, 0xc0, !PT ;  /* 0x00003fff06057812 */ /* 0x000fe200078ec0ff */
[----:B0-----:R-:W-:-:S09]  /*0e40*/  ULEA UR5, UR14, UR5, 0x18 ;  /* 0x000000050e057291 */ /* 0x001fd2000f8ec0ff */
[----:B--2---:R1:W-:Y:S03]  /*0e50*/  STS.U8 [R5+UR5], R2 ;  /* 0x0000000205007988 */ /* 0x0043e60008000005 */
.L_x_35:
[----:B------:R-:W-:Y:S05]  /*0e60*/  BSYNC.RECONVERGENT B0 ;  /* 0x0000000000007941 */ /* 0x000fea0003800200 */
.L_x_34:
[----:B------:R-:W-:-:S13]  /*0e70*/  ISETP.GE.U32.AND P0, PT, R41, 0x3, PT ;  /* 0x000000032900780c */ /* 0x000fda0003f06070 */
[----:B------:R-:W-:Y:S05]  /*0e80*/  @!P0 BRA `(.L_x_33) ;  /* 0x0000000400448947 */ /* 0x000fea0003800000 */
[----:B------:R-:W-:Y:S02]  /*0e90*/  IMAD.U32 R3, RZ, RZ, UR8 ;  /* 0x00000008ff037e24 */ /* 0x000fe4000f8e00ff */
[----:B01----:R-:W-:Y:S02]  /*0ea0*/  IMAD.U32 R5, RZ, RZ, UR8 ;  /* 0x00000008ff057e24 */ /* 0x003fe4000f8e00ff */
[----:B------:R-:W-:Y:S02]  /*0eb0*/  VIADD R14, R10, UR6 ;  /* 0x000000060a0e7c36 */ /* 0x000fe40008000000 */
[--C-:B------:R-:W-:Y:S02]  /*0ec0*/  IMAD R12, R3, 0x2, R10.reuse ;  /* 0x00000002030c7824 */ /* 0x100fe400078e020a */
[----:B------:R-:W-:-:S07]  /*0ed0*/  IMAD R16, R5, 0x3, R10 ;  /* 0x0000000305107824 */ /* 0x000fce00078e020a */
.L_x_40:
[----:B---3--:R-:W-:Y:S02]  /*0ee0*/  LOP3.LUT R19, R10, 0x7f, RZ, 0xc0, !PT ;  /* 0x0000007f0a137812 */ /* 0x008fe400078ec0ff */
[----:B------:R-:W-:Y:S02]  /*0ef0*/  LOP3.LUT R17, R14, 0x7f, RZ, 0xc0, !PT ;  /* 0x0000007f0e117812 */ /* 0x000fe400078ec0ff */
[----:B------:R-:W-:Y:S01]  /*0f00*/  LOP3.LUT R15, R12, 0x7f, RZ, 0xc0, !PT ;  /* 0x0000007f0c0f7812 */ /* 0x000fe200078ec0ff */
[----:B------:R-:W-:Y:S01]  /*0f10*/  IMAD R21, R0, 0x7c, R19 ;  /* 0x0000007c00157824 */ /* 0x000fe200078e0213 */
[----:B------:R-:W-:Y:S01]  /*0f20*/  LOP3.LUT R13, R16, 0x7f, RZ, 0xc0, !PT ;  /* 0x0000007f100d7812 */ /* 0x000fe200078ec0ff */
[----:B------:R-:W-:Y:S01]  /*0f30*/  IMAD R23, R0, 0x7c, R17 ;  /* 0x0000007c00177824 */ /* 0x000fe200078e0211 */
[-C--:B------:R-:W-:Y:S01]  /*0f40*/  LEA.HI R18, R10, R11.reuse, RZ, 0x19 ;  /* 0x0000000b0a127211 */ /* 0x080fe200078fc8ff */
[C---:B------:R-:W-:Y:S01]  /*0f50*/  IMAD R25, R0.reuse, 0x7c, R15 ;  /* 0x0000007c00197824 */ /* 0x040fe200078e020f */
[----:B------:R-:W-:Y:S01]  /*0f60*/  ISETP.GT.AND P0, PT, R21, 0x4ff, PT ;  /* 0x000004ff1500780c */ /* 0x000fe20003f04270 */
[----:B------:R-:W-:Y:S01]  /*0f70*/  IMAD R27, R0, 0x7c, R13 ;  /* 0x0000007c001b7824 */ /* 0x000fe200078e020d */
[----:B------:R-:W-:-:S02]  /*0f80*/  LEA.HI R20, R14, R11, RZ, 0x19 ;  /* 0x0000000b0e147211 */ /* 0x000fc400078fc8ff */
[----:B------:R-:W-:Y:S02]  /*0f90*/  ISETP.GT.AND P1, PT, R23, 0x4ff, PT ;  /* 0x000004ff1700780c */ /* 0x000fe40003f24270 */
[----:B------:R-:W-:Y:S02]  /*0fa0*/  ISETP.GT.OR P0, PT, R18, 0x2cf, P0 ;  /* 0x000002cf1200780c */ /* 0x000fe40000704670 */
[-C--:B------:R-:W-:Y:S02]  /*0fb0*/  LEA.HI R22, R12, R11.reuse, RZ, 0x19 ;  /* 0x0000000b0c167211 */ /* 0x080fe400078fc8ff */
[----:B------:R-:W-:Y:S02]  /*0fc0*/  ISETP.GT.AND P2, PT, R25, 0x4ff, PT ;  /* 0x000004ff1900780c */ /* 0x000fe40003f44270 */
[----:B------:R-:W-:Y:S02]  /*0fd0*/  ISETP.GT.OR P1, PT, R20, 0x2cf, P1 ;  /* 0x000002cf1400780c */ /* 0x000fe40000f24670 */
[----:B------:R-:W-:-:S02]  /*0fe0*/  LEA.HI R24, R16, R11, RZ, 0x19 ;  /* 0x0000000b10187211 */ /* 0x000fc400078fc8ff */
[----:B------:R-:W-:Y:S02]  /*0ff0*/  ISETP.GT.AND P3, PT, R27, 0x4ff, PT ;  /* 0x000004ff1b00780c */ /* 0x000fe40003f64270 */
[----:B------:R-:W-:Y:S01]  /*1000*/  ISETP.GT.OR P2, PT, R22, 0x2cf, P2 ;  /* 0x000002cf1600780c */ /* 0x000fe20001744670 */
[----:B------:R-:W0:Y:S01]  /*1010*/  @!P0 LDC.64 R6, c[0x0][0x388] ;  /* 0x0000e200ff068b82 */ /* 0x000e220000000a00 */
[----:B------:R-:W-:Y:S01]  /*1020*/  ISETP.GT.OR P3, PT, R24, 0x2cf, P3 ;  /* 0x000002cf1800780c */ /* 0x000fe20001f64670 */
[----:B------:R-:W-:-:S04]  /*1030*/  @!P0 IMAD R18, R18, 0x500, R21 ;  /* 0x0000050012128824 */ /* 0x000fc800078e0215 */
[----:B------:R-:W-:Y:S02]  /*1040*/  @!P1 IMAD R20, R20, 0x500, R23 ;  /* 0x0000050014149824 */ /* 0x000fe400078e0217 */
[----:B------:R-:W1:Y:S04]  /*1050*/  @!P1 LDC.64 R8, c[0x0][0x388] ;  /* 0x0000e200ff089b82 */ /* 0x000e680000000a00 */
[----:B------:R-:W-:Y:S02]  /*1060*/  @!P2 IMAD R21, R22, 0x500, R25 ;  /* 0x000005001615a824 */ /* 0x000fe400078e0219 */
[----:B------:R-:W-:Y:S02]  /*1070*/  @!P3 IMAD R22, R24, 0x500, R27 ;  /* 0x000005001816b824 */ /* 0x000fe400078e021b */
[----:B------:R-:W2:Y:S08]  /*1080*/  @!P2 LDC.64 R2, c[0x0][0x388] ;  /* 0x0000e200ff02ab82 */ /* 0x000eb00000000a00 */
[----:B------:R-:W3:Y:S01]  /*1090*/  @!P3 LDC.64 R4, c[0x0][0x388] ;  /* 0x0000e200ff04bb82 */ /* 0x000ee20000000a00 */
[----:B0-----:R-:W-:-:S04]  /*10a0*/  @!P0 IADD3 R6, P5, PT, R18, R6, RZ ;  /* 0x0000000612068210 */ /* 0x001fc80007fbe0ff */
[----:B------:R-:W-:Y:S02]  /*10b0*/  @!P0 LEA.HI.X.SX32 R7, R18, R7, 0x1, P5 ;  /* 0x0000000712078211 */ /* 0x000fe400028f0eff */
[----:B-1----:R-:W-:-:S03]  /*10c0*/  @!P1 IADD3 R8, P4, PT, R20, R8, RZ ;  /* 0x0000000814089210 */ /* 0x002fc60007f9e0ff */
[----:B------:R0:W4:Y:S01]  /*10d0*/  @!P0 LDG.E.U8 R6, desc[UR12][R6.64] ;  /* 0x0000000c06068981 */ /* 0x000122000c1e1100 */
[----:B------:R-:W-:Y:S02]  /*10e0*/  @!P1 LEA.HI.X.SX32 R9, R20, R9, 0x1, P4 ;  /* 0x0000000914099211 */ /* 0x000fe400020f0eff */
[----:B--2---:R-:W-:-:S03]  /*10f0*/  @!P2 IADD3 R2, P5, PT, R21, R2, RZ ;  /* 0x000000021502a210 */ /* 0x004fc60007fbe0ff */
[----:B------:R1:W2:Y:S01]  /*1100*/  @!P1 LDG.E.U8 R8, desc[UR12][R8.64] ;  /* 0x0000000c08089981 */ /* 0x0002a2000c1e1100 */
[----:B------:R-:W-:Y:S02]  /*1110*/  @!P2 LEA.HI.X.SX32 R3, R21, R3, 0x1, P5 ;  /* 0x000000031503a211 */ /* 0x000fe400028f0eff */
[----:B---3--:R-:W-:-:S03]  /*1120*/  @!P3 IADD3 R4, P4, PT, R22, R4, RZ ;  /* 0x000000041604b210 */ /* 0x008fc60007f9e0ff */
[----:B------:R3:W5:Y:S01]  /*1130*/  @!P2 LDG.E.U8 R2, desc[UR12][R2.64] ;  /* 0x0000000c0202a981 */ /* 0x000762000c1e1100 */
[----:B------:R-:W-:-:S05]  /*1140*/  @!P3 LEA.HI.X.SX32 R5, R22, R5, 0x1, P4 ;  /* 0x000000051605b211 */ /* 0x000fca00020f0eff */
[----:B------:R3:W5:Y:S01]  /*1150*/  @!P3 LDG.E.U8 R4, desc[UR12][R4.64] ;  /* 0x0000000c0404b981 */ /* 0x000762000c1e1100 */
[----:B------:R-:W3:Y:S01]  /*1160*/  @!P0 S2R R21, SR_CgaCtaId ;  /* 0x0000000000158919 */ /* 0x000ee20000008800 */
[----:B------:R-:W3:Y:S01]  /*1170*/  @!P1 S2R R23, SR_CgaCtaId ;  /* 0x0000000000179919 */ /* 0x000ee20000008800 */
[----:B------:R-:W3:Y:S01]  /*1180*/  @!P2 S2R R22, SR_CgaCtaId ;  /* 0x000000000016a919 */ /* 0x000ee20000008800 */
[----:B------:R-:W3:Y:S01]  /*1190*/  @!P3 S2R R24, SR_CgaCtaId ;  /* 0x000000000018b919 */ /* 0x000ee20000008800 */
[----:B------:R-:W-:Y:S02]  /*11a0*/  @!P0 MOV R18, 0x400 ;  /* 0x0000040000128802 */ /* 0x000fe40000000f00 */
[----:B------:R-:W-:Y:S02]  /*11b0*/  @!P1 MOV R20, 0x400 ;  /* 0x0000040000149802 */ /* 0x000fe40000000f00 */
[----:B0-----:R-:W-:Y:S02]  /*11c0*/  @!P2 MOV R7, 0x400 ;  /* 0x000004000007a802 */ /* 0x001fe40000000f00 */
[----:B-1----:R-:W-:-:S02]  /*11d0*/  @!P3 MOV R9, 0x400 ;  /* 0x000004000009b802 */ /* 0x002fc40000000f00 */
[----:B------:R-:W-:Y:S02]  /*11e0*/  @!P0 LOP3.LUT R19, R19, 0x3f80, R10, 0xf8, !PT ;  /* 0x00003f8013138812 */ /* 0x000fe400078ef80a */
[----:B------:R-:W-:Y:S02]  /*11f0*/  @!P1 LOP3.LUT R17, R17, 0x3f80, R14, 0xf8, !PT ;  /* 0x00003f8011119812 */ /* 0x000fe400078ef80e */
[----:B------:R-:W-:Y:S02]  /*1200*/  @!P2 LOP3.LUT R15, R15, 0x3f80, R12, 0xf8, !PT ;  /* 0x00003f800f0fa812 */ /* 0x000fe400078ef80c */
[----:B------:R-:W-:Y:S02]  /*1210*/  @!P3 LOP3.LUT R13, R13, 0x3f80, R16, 0xf8, !PT ;  /* 0x00003f800d0db812 */ /* 0x000fe400078ef810 */
[----:B---3--:R-:W-:Y:S02]  /*1220*/  @!P0 LEA R18, R21, R18, 0x18 ;  /* 0x0000001215128211 */ /* 0x008fe400078ec0ff */
[----:B------:R-:W-:-:S03]  /*1230*/  @!P1 LEA R20, R23, R20, 0x18 ;  /* 0x0000001417149211 */ /* 0x000fc600078ec0ff */
[----:B------:R-:W-:Y:S01]  /*1240*/  @!P0 IMAD.IADD R19, R18, 0x1, R19 ;  /* 0x0000000112138824 */ /* 0x000fe200078e0213 */
[----:B------:R-:W-:Y:S01]  /*1250*/  @!P2 LEA R22, R22, R7, 0x18 ;  /* 0x000000071616a211 */ /* 0x000fe200078ec0ff */
[----:B------:R-:W-:Y:S01]  /*1260*/  IMAD.U32 R3, RZ, RZ, UR6 ;  /* 0x00000006ff037e24 */ /* 0x000fe2000f8e00ff */
[----:B------:R-:W-:Y:S01]  /*1270*/  @!P3 LEA R24, R24, R9, 0x18 ;  /* 0x000000091818b211 */ /* 0x000fe200078ec0ff */
[----:B------:R-:W-:Y:S02]  /*1280*/  @!P1 IMAD.IADD R17, R20, 0x1, R17 ;  /* 0x0000000114119824 */ /* 0x000fe400078e0211 */
[----:B------:R-:W-:Y:S02]  /*1290*/  @!P2 IMAD.IADD R15, R22, 0x1, R15 ;  /* 0x00000001160fa824 */ /* 0x000fe400078e020f */
[----:B------:R-:W-:Y:S01]  /*12a0*/  @!P3 IMAD.IADD R13, R24, 0x1, R13 ;  /* 0x00000001180db824 */ /* 0x000fe200078e020d */
[----:B------:R-:W-:Y:S01]  /*12b0*/  IADD3 R10, PT, PT, R3, UR6, R10 ;  /* 0x00000006030a7c10 */ /* 0x000fe2000fffe00a */
[----:B------:R-:W-:-:S05]  /*12c0*/  IMAD.U32 R5, RZ, RZ, UR6 ;  /* 0x00000006ff057e24 */ /* 0x000fca000f8e00ff */
[----:B------:R-:W-:Y:S01]  /*12d0*/  IADD3 R10, PT, PT, R5, UR6, R10 ;  /* 0x00000006050a7c10 */ /* 0x000fe2000fffe00a */
[----:B------:R-:W-:Y:S02]  /*12e0*/  IMAD.U32 R3, RZ, RZ, UR8 ;  /* 0x00000008ff037e24 */ /* 0x000fe4000f8e00ff */
[----:B------:R-:W-:Y:S02]  /*12f0*/  IMAD.U32 R5, RZ, RZ, UR8 ;  /* 0x00000008ff057e24 */ /* 0x000fe4000f8e00ff */
[----:B------:R-:W-:Y:S02]  /*1300*/  IMAD.U32 R7, RZ, RZ, UR8 ;  /* 0x00000008ff077e24 */ /* 0x000fe4000f8e00ff */
[----:B------:R-:W-:Y:S02]  /*1310*/  IMAD R12, R3, 0x4, R12 ;  /* 0x00000004030c7824 */ /* 0x000fe400078e020c */
[----:B------:R-:W-:Y:S02]  /*1320*/  IMAD R16, R5, 0x4, R16 ;  /* 0x0000000405107824 */ /* 0x000fe400078e0210 */
[----:B------:R-:W-:Y:S01]  /*1330*/  IMAD R14, R7, 0x4, R14 ;  /* 0x00000004070e7824 */ /* 0x000fe200078e020e */
[----:B----4-:R3:W-:Y:S04]  /*1340*/  @!P0 STS.U8 [R19], R6 ;  /* 0x0000000613008388 */ /* 0x0107e80000000000 */
[----:B--2---:R3:W-:Y:S01]  /*1350*/  @!P1 STS.U8 [R17], R8 ;  /* 0x0000000811009388 */ /* 0x0047e20000000000 */
[----:B------:R-:W-:-:S03]  /*1360*/  ISETP.GE.U32.AND P0, PT, R10, 0x4000, PT ;  /* 0x000040000a00780c */ /* 0x000fc60003f06070 */
[----:B-----5:R3:W-:Y:S04]  /*1370*/  @!P2 STS.U8 [R15], R2 ;  /* 0x000000020f00a388 */ /* 0x0207e80000000000 */
[----:B------:R3:W-:Y:S06]  /*1380*/  @!P3 STS.U8 [R13], R4 ;  /* 0x000000040d00b388 */ /* 0x0007ec0000000000 */
[----:B------:R-:W-:Y:S05]  /*1390*/  @!P0 BRA `(.L_x_40) ;  /* 0xfffffff800d08947 */ /* 0x000fea000383ffff */
.L_x_33:
[----:B------:R-:W-:Y:S05]  /*13a0*/  BSYNC.RECONVERGENT B1 ;  /* 0x0000000000017941 */ /* 0x000fea0003800200 */
.L_x_32:
[----:B------:R-:W-:Y:S01]  /*13b0*/  BAR.SYNC.DEFER_BLOCKING 0x0 ;  /* 0x0000000000007b1d */ /* 0x000fe20000010000 */
[----:B------:R-:W-:-:S05]  /*13c0*/  ISETP.GT.U32.AND P0, PT, R42, 0xf03, PT ;  /* 0x00000f032a00780c */ /* 0x000fca0003f04070 */
[----:B------:R-:W-:Y:S08]  /*13d0*/  BSSY.RECONVERGENT B0, `(.L_x_41) ;  /* 0x00000a4000007945 */ /* 0x000ff00003800200 */
[----:B------:R-:W-:Y:S05]  /*13e0*/  @P0 BRA `(.L_x_42) ;  /* 0x0000000800880947 */ /* 0x000fea0003800000 */
[----:B------:R-:W2:Y:S01]  /*13f0*/  S2R R3, SR_CgaCtaId ;  /* 0x0000000000037919 */ /* 0x000ea20000008800 */
[----:B------:R-:W-:Y:S01]  /*1400*/  UIMAD.WIDE UR4, UR7, 0x3e0f83e1, URZ ;  /* 0x3e0f83e1070478a5 */ /* 0x000fe2000f8e02ff */
[----:B------:R-:W-:Y:S01]  /*1410*/  MOV R0, 0x400 ;  /* 0x0000040000007802 */ /* 0x000fe20000000f00 */
[----:B------:R-:W-:Y:S02]  /*1420*/  IMAD.MOV.U32 R40, RZ, RZ, R42 ;  /* 0x000000ffff287224 */ /* 0x000fe400078e002a */
[----:B------:R-:W-:Y:S02]  /*1430*/  USHF.R.U32.HI UR4, URZ, 0x1f, UR5 ;  /* 0x0000001fff047899 */ /* 0x000fe40008011605 */
[----:B------:R-:W-:Y:S02]  /*1440*/  VIADD R0, R0, 0x4000 ;  /* 0x0000400000007836 */ /* 0x000fe40000000000 */
[----:B01-3--:R-:W-:-:S05]  /*1450*/  IMAD.U32 R2, RZ, RZ, UR5 ;  /* 0x00000005ff027e24 */ /* 0x00bfca000f8e00ff */
[----:B------:R-:W-:Y:S02]  /*1460*/  LEA.HI.SX32 R2, R2, UR4, 0x1c ;  /* 0x0000000402027c11 */ /* 0x000fe4000f8fe2ff */
[----:B--2---:R-:W-:-:S05]  /*1470*/  LEA R3, R3, R0, 0x18 ;  /* 0x0000000003037211 */ /* 0x004fca00078ec0ff */
[----:B------:R-:W-:-:S07]  /*1480*/  IMAD R0, R2, 0x90, R3 ;  /* 0x0000009002007824 */ /* 0x000fce00078e0203 */
.L_x_45:
[----:B0-----:R-:W-:Y:S01]  /*1490*/  LOP3.LUT R3, R40, 0xffff, RZ, 0xc0, !PT ;  /* 0x0000ffff28037812 */ /* 0x001fe200078ec0ff */
[----:B------:R-:W-:Y:S01]  /*14a0*/  IMAD.U32 R10, RZ, RZ, UR11 ;  /* 0x0000000bff0a7e24 */ /* 0x000fe2000f8e00ff */
[----:B------:R-:W-:Y:S01]  /*14b0*/  BSSY.RECONVERGENT B1, `(.L_x_43) ;  /* 0x0000094000017945 */ /* 0x000fe20003800200 */
[----:B------:R-:W-:Y:S01]  /*14c0*/  IMAD.U32 R9, RZ, RZ, UR10 ;  /* 0x0000000aff097e24 */ /* 0x000fe2000f8e00ff */
[----:B------:R-:W-:-:S04]  /*14d0*/  SHF.R.U32.HI R3, RZ, 0x1, R3 ;  /* 0x00000001ff037819 */ /* 0x000fc80000011603 */
[----:B------:R-:W-:-:S05]  /*14e0*/  LOP3.LUT R3, R3, 0xffff, RZ, 0xc0, !PT ;  /* 0x0000ffff03037812 */ /* 0x000fca00078ec0ff */
[----:B------:R-:W-:-:S05]  /*14f0*/  IMAD R3, R3, 0x4211, RZ ;  /* 0x0000421103037824 */ /* 0x000fca00078e02ff */
[----:B------:R-:W-:-:S04]  /*1500*/  SHF.R.U32.HI R4, RZ, 0x13, R3 ;  /* 0x00000013ff047819 */ /* 0x000fc80000011603 */
[----:B------:R-:W-:Y:S01]  /*1510*/  PRMT R3, R4, 0x9910, RZ ;  /* 0x0000991004037816 */ /* 0x000fe200000000ff */
[----:B------:R-:W-:-:S04]  /*1520*/  IMAD R9, R9, 0x3e, R4 ;  /* 0x0000003e09097824 */ /* 0x000fc800078e0204 */
[----:B------:R-:W-:-:S04]  /*1530*/  IMAD R3, R3, 0x3e, RZ ;  /* 0x0000003e03037824 */ /* 0x000fc800078e02ff */
[----:B------:R-:W-:-:S05]  /*1540*/  IMAD.MOV R3, RZ, RZ, -R3 ;  /* 0x000000ffff037224 */ /* 0x000fca00078e0a03 */
[----:B------:R-:W-:-:S05]  /*1550*/  PRMT R3, R3, 0x7710, RZ ;  /* 0x0000771003037816 */ /* 0x000fca00000000ff */
[----:B------:R-:W-:Y:S02]  /*1560*/  IMAD.IADD R3, R3, 0x1, R40 ;  /* 0x0000000103037824 */ /* 0x000fe400078e0228 */
[----:B------:R-:W-:-:S03]  /*1570*/  VIADD R40, R40, UR6 ;  /* 0x0000000628287c36 */ /* 0x000fc60008000000 */
[----:B------:R-:W-:Y:S02]  /*1580*/  LOP3.LUT R3, R3, 0xffff, RZ, 0xc0, !PT ;  /* 0x0000ffff03037812 */ /* 0x000fe400078ec0ff */
[----:B------:R-:W-:-:S03]  /*1590*/  ISETP.GE.U32.AND P1, PT, R40, 0xf04, PT ;  /* 0x00000f042800780c */ /* 0x000fc60003f26070 */
[----:B------:R-:W-:-:S05]  /*15a0*/  IMAD R10, R10, 0x3e, R3 ;  /* 0x0000003e0a0a7824 */ /* 0x000fca00078e0203 */
[----:B------:R-:W-:-:S04]  /*15b0*/  ISETP.GT.AND P0, PT, R10, 0x27d, PT ;  /* 0x0000027d0a00780c */ /* 0x000fc80003f04270 */
[----:B------:R-:W-:-:S13]  /*15c0*/  ISETP.GT.OR P0, PT, R9, 0x165, P0 ;  /* 0x000001650900780c */ /* 0x000fda0000704670 */
[----:B------:R-:W-:Y:S05]  /*15d0*/  @P0 BRA `(.L_x_44) ;  /* 0x0000000800040947 */ /* 0x000fea0003800000 */
[----:B------:R-:W0:Y:S01]  /*15e0*/  S2UR UR5, SR_CgaCtaId ;  /* 0x00000000000579c3 */ /* 0x000e220000008800 */
[----:B------:R-:W-:Y:S01]  /*15f0*/  UMOV UR4, 0x400 ;  /* 0x0000040000047882 */ /* 0x000fe20000000000 */
[----:B------:R-:W-:Y:S01]  /*1600*/  IMAD R3, R4, 0x80, R3 ;  /* 0x0000008004037824 */ /* 0x000fe200078e0203 */
[----:B------:R-:W-:Y:S01]  /*1610*/  LDS.128 R36, [R0] ;  /* 0x0000000000247984 */ /* 0x000fe20000000c00 */
[----:B------:R-:W-:-:S03]  /*1620*/  IMAD R9, R2, 0x166, R9 ;  /* 0x0000016602097824 */ /* 0x000fc600078e0209 */
[----:B------:R-:W-:Y:S01]  /*1630*/  LDS.128 R24, [R0+0x10] ;  /* 0x0000100000187984 */ /* 0x000fe20000000c00 */
[----:B------:R-:W1:Y:S01]  /*1640*/  LDC.64 R44, c[0x0][0x380] ;  /* 0x0000e000ff2c7b82 */ /* 0x000e620000000a00 */
[----:B------:R-:W-:Y:S02]  /*1650*/  IMAD R9, R9, 0x27e, R10 ;  /* 0x0000027e09097824 */ /* 0x000fe400078e020a */
[----:B------:R-:W-:Y:S04]  /*1660*/  LDS.128 R28, [R0+0x30] ;  /* 0x00003000001c7984 */ /* 0x000fe80000000c00 */
[----:B------:R-:W-:Y:S04]  /*1670*/  LDS.128 R32, [R0+0x40] ;  /* 0x0000400000207984 */ /* 0x000fe80000000c00 */
[----:B------:R-:W-:Y:S04]  /*1680*/  LDS.128 R16, [R0+0x60] ;  /* 0x0000600000107984 */ /* 0x000fe80000000c00 */
[----:B------:R-:W-:Y:S01]  /*1690*/  LDS.128 R20, [R0+0x70] ;  /* 0x0000700000147984 */ /* 0x000fe20000000c00 */
[----:B0-----:R-:W-:-:S03]  /*16a0*/  ULEA UR4, UR5, UR4, 0x18 ;  /* 0x0000000405047291 */ /* 0x001fc6000f8ec0ff */
[----:B------:R-:W-:Y:S03]  /*16b0*/  LDS.128 R12, [R0+0x20] ;  /* 0x00002000000c7984 */ /* 0x000fe60000000c00 */
[----:B------:R-:W-:Y:S01]  /*16c0*/  LEA R3, R3, UR4, 0x1 ;  /* 0x0000000403037c11 */ /* 0x000fe2000f8e08ff */
[----:B-1----:R-:W-:-:S04]  /*16d0*/  IMAD.WIDE R44, R9, 0x4, R44 ;  /* 0x00000004092c7825 */ /* 0x002fc800078e022c */
[----:B------:R-:W0:Y:S04]  /*16e0*/  LDS.U8 R4, [R3] ;  /* 0x0000000003047984 */ /* 0x000e280000000000 */
[----:B------:R-:W1:Y:S04]  /*16f0*/  LDS.U8 R8, [R3+0x80] ;  /* 0x0000800003087984 */ /* 0x000e680000000000 */
[----:B------:R-:W2:Y:S04]  /*1700*/  LDS.U8 R6, [R3+0x100] ;  /* 0x0001000003067984 */ /* 0x000ea80000000000 */
[----:B------:R-:W3:Y:S01]  /*1710*/  LDS.U8 R5, [R3+0x180] ;  /* 0x0001800003057984 */ /* 0x000ee20000000000 */
[----:B0-----:R-:W-:-:S03]  /*1720*/  I2FP.F32.U32 R7, R4 ;  /* 0x0000000400077245 */ /* 0x001fc60000201000 */
[----:B------:R-:W0:Y:S01]  /*1730*/  LDS.U8 R4, [R3+0x200] ;  /* 0x0002000003047984 */ /* 0x000e220000000000 */
[----:B-1----:R-:W-:Y:S01]  /*1740*/  I2FP.F32.U32 R8, R8 ;  /* 0x0000000800087245 */ /* 0x002fe20000201000 */
[----:B------:R-:W-:-:S04]  /*1750*/  FFMA R7, R36, R7, RZ ;  /* 0x0000000724077223 */ /* 0x000fc800000000ff */
[----:B------:R-:W-:Y:S02]  /*1760*/  FFMA R7, R26, R8, R7 ;  /* 0x000000081a077223 */ /* 0x000fe40000000007 */
[----:B------:R-:W4:Y:S01]  /*1770*/  LDG.E R26, desc[UR12][R44.64] ;  /* 0x0000000c2c1a7981 */ /* 0x000f22000c1e1900 */
[----:B--2---:R-:W-:Y:S02]  /*1780*/  I2FP.F32.U32 R8, R6 ;  /* 0x0000000600087245 */ /* 0x004fe40000201000 */
[----:B---3--:R-:W-:Y:S01]  /*1790*/  I2FP.F32.U32 R5, R5 ;  /* 0x0000000500057245 */ /* 0x008fe20000201000 */
[----:B------:R-:W1:Y:S02]  /*17a0*/  LDS.U8 R6, [R3+0x280] ;  /* 0x0002800003067984 */ /* 0x000e640000000000 */
[----:B------:R-:W-:Y:S02]  /*17b0*/  FFMA R7, R28, R8, R7 ;  /* 0x000000081c077223 */ /* 0x000fe40000000007 */
[----:B------:R-:W-:Y:S02]  /*17c0*/  LDS.U8 R8, [R3+0x101] ;  /* 0x0001010003087984 */ /* 0x000fe40000000000 */
[----:B------:R-:W-:-:S02]  /*17d0*/  FFMA R9, R34, R5, R7 ;  /* 0x0000000522097223 */ /* 0x000fc40000000007 */
[----:B------:R-:W2:Y:S04]  /*17e0*/  LDS.U8 R5, [R3+0x1] ;  /* 0x0000010003057984 */ /* 0x000ea80000000000 */
[----:B------:R-:W3:Y:S01]  /*17f0*/  LDS.U8 R7, [R3+0x81] ;  /* 0x0000810003077984 */ /* 0x000ee20000000000 */
[----:B0-----:R-:W-:-:S05]  /*1800*/  I2FP.F32.U32 R4, R4 ;  /* 0x0000000400047245 */ /* 0x001fca0000201000 */
[----:B------:R-:W-:Y:S02]  /*1810*/  FFMA R9, R16, R4, R9 ;  /* 0x0000000410097223 */ /* 0x000fe40000000009 */
[----:B------:R-:W0:Y:S01]  /*1820*/  LDS.U8 R16, [R3+0x182] ;  /* 0x0001820003107984 */ /* 0x000e220000000000 */
[----:B-1----:R-:W-:-:S03]  /*1830*/  I2FP.F32.U32 R4, R6 ;  /* 0x0000000600047245 */ /* 0x002fc60000201000 */
[----:B------:R-:W1:Y:S02]  /*1840*/  LDS.U8 R6, [R3+0x181] ;  /* 0x0001810003067984 */ /* 0x000e640000000000 */
[----:B------:R-:W-:Y:S02]  /*1850*/  FFMA R4, R22, R4, R9 ;  /* 0x0000000416047223 */ /* 0x000fe40000000009 */
[----:B------:R-:W5:Y:S01]  /*1860*/  LDS.U8 R9, [R3+0x201] ;  /* 0x0002010003097984 */ /* 0x000f620000000000 */
[----:B--2---:R-:W-:Y:S02]  /*1870*/  I2FP.F32.U32 R5, R5 ;  /* 0x0000000500057245 */ /* 0x004fe40000201000 */
[----:B---3--:R-:W-:-:S03]  /*1880*/  I2FP.F32.U32 R7, R7 ;  /* 0x0000000700077245 */ /* 0x008fc60000201000 */
[----:B------:R-:W-:Y:S02]  /*1890*/  FFMA R10, R5, R37, R4 ;  /* 0x00000025050a7223 */ /* 0x000fe40000000004 */
[----:B------:R-:W2:Y:S02]  /*18a0*/  LDS.U8 R5, [R3+0x281] ;  /* 0x0002810003057984 */ /* 0x000ea40000000000 */
[----:B------:R-:W-:Y:S01]  /*18b0*/  FFMA R10, R7, R27, R10 ;  /* 0x0000001b070a7223 */ /* 0x000fe2000000000a */
[----:B------:R-:W-:Y:S01]  /*18c0*/  I2FP.F32.U32 R7, R8 ;  /* 0x0000000800077245 */ /* 0x000fe20000201000 */
[----:B------:R-:W3:Y:S04]  /*18d0*/  LDS.U8 R4, [R3+0x2] ;  /* 0x0000020003047984 */ /* 0x000ee80000000000 */
[----:B------:R-:W-:Y:S01]  /*18e0*/  FFMA R10, R7, R29, R10 ;  /* 0x0000001d070a7223 */ /* 0x000fe2000000000a */
[----:B------:R-:W3:Y:S01]  /*18f0*/  LDS.U8 R8, [R3+0x82] ;  /* 0x0000820003087984 */ /* 0x000ee20000000000 */
[----:B0-----:R-:W-:-:S02]  /*1900*/  I2FP.F32.U32 R16, R16 ;  /* 0x0000001000107245 */ /* 0x001fc40000201000 */
[----:B-1----:R-:W-:Y:S02]  /*1910*/  I2FP.F32.U32 R11, R6 ;  /* 0x00000006000b7245 */ /* 0x002fe40000201000 */
[----:B-----5:R-:W-:-:S03]  /*1920*/  I2FP.F32.U32 R9, R9 ;  /* 0x0000000900097245 */ /* 0x020fc60000201000 */
[----:B------:R-:W-:-:S04]  /*1930*/  FFMA R10, R11, R35, R10 ;  /* 0x000000230b0a7223 */ /* 0x000fc8000000000a */
[----:B------:R-:W-:Y:S02]  /*1940*/  FFMA R10, R9, R17, R10 ;  /* 0x00000011090a7223 */ /* 0x000fe4000000000a */
[----:B------:R-:W0:Y:S01]  /*1950*/  LDS.U8 R9, [R3+0x102] ;  /* 0x0001020003097984 */ /* 0x000e220000000000 */
[----:B--2---:R-:W-:-:S03]  /*1960*/  I2FP.F32.U32 R5, R5 ;  /* 0x0000000500057245 */ /* 0x004fc60000201000 */
[----:B------:R-:W-:Y:S01]  /*1970*/  LDS.U8 R17, [R3+0x202] ;  /* 0x0002020003117984 */ /* 0x000fe20000000000 */
[----:B---3--:R-:W-:Y:S01]  /*1980*/  I2FP.F32.U32 R4, R4 ;  /* 0x0000000400047245 */ /* 0x008fe20000201000 */
[----:B------:R-:W-:-:S04]  /*1990*/  FFMA R5, R5, R23, R10 ;  /* 0x0000001705057223 */ /* 0x000fc8000000000a */
[----:B------:R-:W-:Y:S01]  /*19a0*/  FFMA R11, R4, R38, R5 ;  /* 0x00000026040b7223 */ /* 0x000fe20000000005 */
[----:B------:R-:W-:Y:S01]  /*19b0*/  I2FP.F32.U32 R8, R8 ;  /* 0x0000000800087245 */ /* 0x000fe20000201000 */
[----:B------:R-:W1:Y:S04]  /*19c0*/  LDS.128 R4, [R0+0x50] ;  /* 0x0000500000047984 */ /* 0x000e680000000c00 */
[----:B------:R-:W-:Y:S02]  /*19d0*/  FFMA R11, R12, R8, R11 ;  /* 0x000000080c0b7223 */ /* 0x000fe4000000000b */
[----:B------:R-:W2:Y:S01]  /*19e0*/  LDS.U8 R12, [R3+0x282] ;  /* 0x00028200030c7984 */ /* 0x000ea20000000000 */
[----:B0-----:R-:W-:-:S05]  /*19f0*/  I2FP.F32.U32 R8, R9 ;  /* 0x0000000900087245 */ /* 0x001fca0000201000 */
[----:B------:R-:W-:Y:S02]  /*1a00*/  FFMA R23, R8, R30, R11 ;  /* 0x0000001e08177223 */ /* 0x000fe4000000000b */
[----:B------:R-:W0:Y:S02]  /*1a10*/  LDS.128 R8, [R0+0x80] ;  /* 0x0000800000087984 */ /* 0x000e240000000c00 */
[----:B-1----:R-:W-:Y:S01]  /*1a20*/  FFMA R23, R4, R16, R23 ;  /* 0x0000001004177223 */ /* 0x002fe20000000017 */
[----:B------:R-:W-:Y:S01]  /*1a30*/  I2FP.F32.U32 R4, R17 ;  /* 0x0000001100047245 */ /* 0x000fe20000201000 */
[----:B------:R-:W1:Y:S04]  /*1a40*/  LDS.U8 R16, [R3+0x3] ;  /* 0x0000030003107984 */ /* 0x000e680000000000 */
[----:B------:R-:W-:Y:S01]  /*1a50*/  FFMA R23, R4, R18, R23 ;  /* 0x0000001204177223 */ /* 0x000fe20000000017 */
[----:B------:R-:W3:Y:S01]  /*1a60*/  LDS.U8 R17, [R3+0x103] ;  /* 0x0001030003117984 */ /* 0x000ee20000000000 */
[----:B--2---:R-:W-:-:S03]  /*1a70*/  I2FP.F32.U32 R12, R12 ;  /* 0x0000000c000c7245 */ /* 0x004fc60000201000 */
[----:B------:R-:W2:Y:S04]  /*1a80*/  LDS.U8 R18, [R3+0x83] ;  /* 0x0000830003127984 */ /* 0x000ea80000000000 */
[----:B------:R-:W5:Y:S01]  /*1a90*/  LDS.U8 R4, [R3+0x183] ;  /* 0x0001830003047984 */ /* 0x000f620000000000 */
[----:B0-----:R-:W-:-:S03]  /*1aa0*/  FFMA R22, R8, R12, R23 ;  /* 0x0000000c08167223 */ /* 0x001fc60000000017 */
[----:B------:R-:W0:Y:S04]  /*1ab0*/  LDS.U8 R12, [R3+0x203] ;  /* 0x00020300030c7984 */ /* 0x000e280000000000 */
[----:B------:R-:W0:Y:S01]  /*1ac0*/  LDS.U8 R8, [R3+0x283] ;  /* 0x0002830003087984 */ /* 0x000e220000000000 */
[----:B-1----:R-:W-:-:S03]  /*1ad0*/  I2FP.F32.U32 R23, R16 ;  /* 0x0000001000177245 */ /* 0x002fc60000201000 */
[----:B------:R-:W1:Y:S02]  /*1ae0*/  LDS.U8 R16, [R3+0x4] ;  /* 0x0000040003107984 */ /* 0x000e640000000000 */
[----:B------:R-:W-:Y:S01]  /*1af0*/  FFMA R22, R23, R39, R22 ;  /* 0x0000002717167223 */ /* 0x000fe20000000016 */
[----:B---3--:R-:W-:Y:S02]  /*1b00*/  I2FP.F32.U32 R17, R17 ;  /* 0x0000001100117245 */ /* 0x008fe40000201000 */
[----:B--2---:R-:W-:Y:S02]  /*1b10*/  I2FP.F32.U32 R23, R18 ;  /* 0x0000001200177245 */ /* 0x004fe40000201000 */
[----:B------:R-:W-:Y:S03]  /*1b20*/  LDS.U8 R18, [R3+0x5] ;  /* 0x0000050003127984 */ /* 0x000fe60000000000 */
[----:B------:R-:W-:Y:S01]  /*1b30*/  FFMA R22, R23, R13, R22 ;  /* 0x0000000d17167223 */ /* 0x000fe20000000016 */
[----:B-----5:R-:W-:Y:S01]  /*1b40*/  I2FP.F32.U32 R23, R4 ;  /* 0x0000000400177245 */ /* 0x020fe20000201000 */
[----:B------:R-:W2:Y:S02]  /*1b50*/  LDS.U8 R13, [R3+0x84] ;  /* 0x00008400030d7984 */ /* 0x000ea40000000000 */
[----:B------:R-:W-:-:S02]  /*1b60*/  FFMA R22, R17, R31, R22 ;  /* 0x0000001f11167223 */ /* 0x000fc40000000016 */
[----:B------:R-:W3:Y:S02]  /*1b70*/  LDS.U8 R17, [R3+0x104] ;  /* 0x0001040003117984 */ /* 0x000ee40000000000 */
[----:B------:R-:W-:Y:S02]  /*1b80*/  FFMA R22, R23, R5, R22 ;  /* 0x0000000517167223 */ /* 0x000fe40000000016 */
[----:B------:R-:W5:Y:S04]  /*1b90*/  LDS.U8 R4, [R3+0x184] ;  /* 0x0001840003047984 */ /* 0x000f680000000000 */
[----:B------:R-:W5:Y:S01]  /*1ba0*/  LDS.U8 R5, [R3+0x204] ;  /* 0x0002040003057984 */ /* 0x000f620000000000 */
[----:B0-----:R-:W-:-:S03]  /*1bb0*/  I2FP.F32.U32 R23, R12 ;  /* 0x0000000c00177245 */ /* 0x001fc60000201000 */
[----:B------:R-:W0:Y:S02]  /*1bc0*/  LDS.U8 R12, [R3+0x284] ;  /* 0x00028400030c7984 */ /* 0x000e240000000000 */
[----:B------:R-:W-:Y:S01]  /*1bd0*/  FFMA R22, R23, R19, R22 ;  /* 0x0000001317167223 */ /* 0x000fe20000000016 */
[----:B------:R-:W-:Y:S02]  /*1be0*/  I2FP.F32.U32 R19, R8 ;  /* 0x0000000800137245 */ /* 0x000fe40000201000 */
[----:B------:R-:W0:Y:S03]  /*1bf0*/  LDS.U8 R8, [R3+0x85] ;  /* 0x0000850003087984 */ /* 0x000e260000000000 */
[----:B------:R-:W-:Y:S01]  /*1c00*/  FFMA R19, R19, R9, R22 ;  /* 0x0000000913137223 */ /* 0x000fe20000000016 */
[----:B-1----:R-:W-:Y:S01]  /*1c10*/  I2FP.F32.U32 R22, R16 ;  /* 0x0000001000167245 */ /* 0x002fe20000201000 */
[----:B------:R-:W1:Y:S04]  /*1c20*/  LDS.U8 R9, [R3+0x105] ;  /* 0x0001050003097984 */ /* 0x000e680000000000 */
[----:B------:R-:W1:Y:S01]  /*1c30*/  LDS.U8 R16, [R3+0x185] ;  /* 0x0001850003107984 */ /* 0x000e620000000000 */
[----:B------:R-:W-:-:S03]  /*1c40*/  FFMA R23, R22, R24, R19 ;  /* 0x0000001816177223 */ /* 0x000fc60000000013 */
[----:B------:R-:W1:Y:S01]  /*1c50*/  LDS.U8 R19, [R3+0x205] ;  /* 0x0002050003137984 */ /* 0x000e620000000000 */
[----:B--2---:R-:W-:-:S03]  /*1c60*/  I2FP.F32.U32 R24, R13 ;  /* 0x0000000d00187245 */ /* 0x004fc60000201000 */
[----:B------:R2:W4:Y:S01]  /*1c70*/  LDS.U8 R22, [R3+0x285] ;  /* 0x0002850003167984 */ /* 0x0005220000000000 */
[----:B---3--:R-:W-:Y:S01]  /*1c80*/  I2FP.F32.U32 R28, R17 ;  /* 0x00000011001c7245 */ /* 0x008fe20000201000 */
[----:B------:R-:W-:Y:S01]  /*1c90*/  FFMA R23, R24, R14, R23 ;  /* 0x0000000e18177223 */ /* 0x000fe20000000017 */
[----:B-----5:R-:W-:-:S03]  /*1ca0*/  I2FP.F32.U32 R4, R4 ;  /* 0x0000000400047245 */ /* 0x020fc60000201000 */
[----:B------:R-:W-:Y:S01]  /*1cb0*/  FFMA R23, R28, R32, R23 ;  /* 0x000000201c177223 */ /* 0x000fe20000000017 */
[----:B------:R-:W-:-:S03]  /*1cc0*/  I2FP.F32.U32 R14, R5 ;  /* 0x00000005000e7245 */ /* 0x000fc60000201000 */
[----:B------:R-:W-:Y:S01]  /*1cd0*/  FFMA R23, R4, R6, R23 ;  /* 0x0000000604177223 */ /* 0x000fe20000000017 */
[----:B------:R-:W-:-:S03]  /*1ce0*/  I2FP.F32.U32 R5, R18 ;  /* 0x0000001200057245 */ /* 0x000fc60000201000 */
[----:B------:R-:W-:Y:S01]  /*1cf0*/  FFMA R23, R14, R20, R23 ;  /* 0x000000140e177223 */ /* 0x000fe20000000017 */
[----:B0-----:R-:W-:-:S05]  /*1d00*/  I2FP.F32.U32 R12, R12 ;  /* 0x0000000c000c7245 */ /* 0x001fca0000201000 */
[----:B------:R-:W-:Y:S01]  /*1d10*/  FFMA R10, R12, R10, R23 ;  /* 0x0000000a0c0a7223 */ /* 0x000fe20000000017 */
[----:B--2---:R-:W-:-:S03]  /*1d20*/  I2FP.F32.U32 R3, R8 ;  /* 0x0000000800037245 */ /* 0x004fc60000201000 */
[----:B------:R-:W-:Y:S01]  /*1d30*/  FFMA R10, R5, R25, R10 ;  /* 0x00000019050a7223 */ /* 0x000fe2000000000a */
[----:B-1----:R-:W-:-:S03]  /*1d40*/  I2FP.F32.U32 R9, R9 ;  /* 0x0000000900097245 */ /* 0x002fc60000201000 */
[----:B------:R-:W-:Y:S01]  /*1d50*/  FFMA R10, R3, R15, R10 ;  /* 0x0000000f030a7223 */ /* 0x000fe2000000000a */
[----:B------:R-:W-:-:S03]  /*1d60*/  I2FP.F32.U32 R3, R16 ;  /* 0x0000001000037245 */ /* 0x000fc60000201000 */
[----:B------:R-:W-:Y:S01]  /*1d70*/  FFMA R10, R9, R33, R10 ;  /* 0x00000021090a7223 */ /* 0x000fe2000000000a */
[----:B------:R-:W-:-:S03]  /*1d80*/  I2FP.F32.U32 R19, R19 ;  /* 0x0000001300137245 */ /* 0x000fc60000201000 */
[----:B------:R-:W-:Y:S01]  /*1d90*/  FFMA R10, R3, R7, R10 ;  /* 0x00000007030a7223 */ /* 0x000fe2000000000a */
[----:B----4-:R-:W-:-:S03]  /*1da0*/  I2FP.F32.U32 R3, R22 ;  /* 0x0000001600037245 */ /* 0x010fc60000201000 */
[----:B------:R-:W-:-:S04]  /*1db0*/  FFMA R10, R19, R21, R10 ;  /* 0x00000015130a7223 */ /* 0x000fc8000000000a */
[----:B------:R-:W-:-:S04]  /*1dc0*/  FFMA R3, R3, R11, R10 ;  /* 0x0000000b03037223 */ /* 0x000fc8000000000a */
[----:B------:R-:W-:-:S05]  /*1dd0*/  FADD R3, R3, R26 ;  /* 0x0000001a03037221 */ /* 0x000fca0000000000 */
[----:B------:R0:W-:Y:S02]  /*1de0*/  STG.E desc[UR12][R44.64], R3 ;  /* 0x000000032c007986 */ /* 0x0001e4000c10190c */
.L_x_44:
[----:B------:R-:W-:Y:S05]  /*1df0*/  BSYNC.RECONVERGENT B1 ;  /* 0x0000000000017941 */ /* 0x000fea0003800200 */
.L_x_43:
[----:B------:R-:W-:Y:S05]  /*1e00*/  @!P1 BRA `(.L_x_45) ;  /* 0xfffffff400a09947 */ /* 0x000fea000383ffff */
.L_x_42:
[----:B------:R-:W-:Y:S05]  /*1e10*/  BSYNC.RECONVERGENT B0 ;  /* 0x0000000000007941 */ /* 0x000fea0003800200 */
.L_x_41:
[----:B------:R-:W-:-:S04]  /*1e20*/  UIADD3 UR7, UPT, UPT, UR9, UR7, URZ ;  /* 0x0000000709077290 */ /* 0x000fc8000fffe0ff */
[----:B------:R-:W-:-:S09]  /*1e30*/  UISETP.GE.AND UP0, UPT, UR7, 0x18c, UPT ;  /* 0x0000018c0700788c */ /* 0x000fd2000bf06270 */
[----:B------:R-:W-:Y:S05]  /*1e40*/  BRA.U !UP0, `(.L_x_46) ;  /* 0xffffffe908907547 */ /* 0x000fea000b83ffff */
[----:B------:R-:W-:Y:S05]  /*1e50*/  EXIT ;  /* 0x000000000000794d */ /* 0x000fea0003800000 */
.L_x_47:
        /* <DEDUP_REMOVED lines=10> */
.L_x_58:


//--------------------- .text._Z16layer1_init_biasPfS_ --------------------------
	.section	.text._Z16layer1_init_biasPfS_,"ax",@progbits
	.align	128
        .global         _Z16layer1_init_biasPfS_
        .type           _Z16layer1_init_biasPfS_,@function
        .size           _Z16layer1_init_biasPfS_,(.L_x_59 - _Z16layer1_init_biasPfS_)
        .other          _Z16layer1_init_biasPfS_,@"STO_CUDA_ENTRY STV_DEFAULT"
_Z16layer1_init_biasPfS_:
.text._Z16layer1_init_biasPfS_:
[----:B------:R-:W-:Y:S01]  /*0000*/  LDC R1, c[0x0][0x37c] ;  /* 0x0000df00ff017b82 */ /* 0x000fe20000000800 */
[----:B------:R-:W0:Y:S01]  /*0010*/  S2R R7, SR_TID.Z ;  /* 0x0000000000077919 */ /* 0x000e220000002300 */
[----:B------:R-:W1:Y:S01]  /*0020*/  LDCU UR9, c[0x0][0x360] ;  /* 0x00006c00ff0977ac */ /* 0x000e620008000800 */
[----:B------:R-:W-:Y:S01]  /*0030*/  BSSY.RECONVERGENT B0, `(.L_x_48) ;  /* 0x0000025000007945 */ /* 0x000fe20003800200 */
[----:B------:R-:W0:Y:S01]  /*0040*/  S2R R4, SR_TID.Y ;  /* 0x0000000000047919 */ /* 0x000e220000002200 */
[----:B------:R-:W1:Y:S03]  /*0050*/  LDCU UR12, c[0x0][0x364] ;  /* 0x00006c80ff0c77ac */ /* 0x000e660008000800 */
[----:B------:R-:W2:Y:S01]  /*0060*/  LDC R6, c[0x0][0x368] ;  /* 0x0000da00ff067b82 */ /* 0x000ea20000000800 */
[----:B------:R-:W3:Y:S01]  /*0070*/  S2R R2, SR_TID.X ;  /* 0x0000000000027919 */ /* 0x000ee20000002100 */
[----:B------:R-:W4:Y:S01]  /*0080*/  LDCU.64 UR10, c[0x0][0x358] ;  /* 0x00006b00ff0a77ac */ /* 0x000f220008000a00 */
[----:B-1----:R-:W-:-:S06]  /*0090*/  UIMAD UR4, UR9, UR12, URZ ;  /* 0x0000000c090472a4 */ /* 0x002fcc000f8e02ff */
[----:B--2---:R-:W-:Y:S02]  /*00a0*/  IMAD R13, R6, UR4, RZ ;  /* 0x00000004060d7c24 */ /* 0x004fe4000f8e02ff */
[----:B0-----:R-:W-:-:S04]  /*00b0*/  IMAD R9, R7, UR12, R4 ;  /* 0x0000000c07097c24 */ /* 0x001fc8000f8e0204 */
[----:B---3--:R-:W-:-:S05]  /*00c0*/  IMAD R0, R9, UR9, R2 ;  /* 0x0000000909007c24 */ /* 0x008fca000f8e0202 */
[----:B------:R-:W-:-:S13]  /*00d0*/  ISETP.GT.U32.AND P0, PT, R0, 0x5, PT ;  /* 0x000000050000780c */ /* 0x000fda0003f04070 */
[----:B----4-:R-:W-:Y:S05]  /*00e0*/  @P0 BRA `(.L_x_49) ;  /* 0x0000000000640947 */ /* 0x010fea0003800000 */
[----:B------:R-:W0:Y:S01]  /*00f0*/  S2UR UR5, SR_CgaCtaId ;  /* 0x00000000000579c3 */ /* 0x000e220000008800 */
[----:B------:R-:W1:Y:S01]  /*0100*/  LDCU.64 UR6, c[0x0][0x388] ;  /* 0x00007100ff0677ac */ /* 0x000e620008000a00 */
[----:B------:R-:W-:Y:S02]  /*0110*/  IMAD.MOV.U32 R5, RZ, RZ, RZ ;  /* 0x000000ffff057224 */ /* 0x000fe400078e00ff */
[----:B------:R-:W-:Y:S01]  /*0120*/  IMAD.MOV.U32 R3, RZ, RZ, RZ ;  /* 0x000000ffff037224 */ /* 0x000fe200078e00ff */
[----:B------:R-:W-:Y:S01]  /*0130*/  UMOV UR4, 0x400 ;  /* 0x0000040000047882 */ /* 0x000fe20000000000 */
[----:B------:R-:W-:-:S04]  /*0140*/  IMAD.WIDE.U32 R10, R7, UR12, R4 ;  /* 0x0000000c070a7c25 */ /* 0x000fc8000f8e0004 */
[----:B------:R-:W-:Y:S02]  /*0150*/  IMAD R11, R11, UR9, RZ ;  /* 0x000000090b0b7c24 */ /* 0x000fe4000f8e02ff */
[----:B------:R-:W-:-:S04]  /*0160*/  IMAD.WIDE.U32 R8, R10, UR9, R2 ;  /* 0x000000090a087c25 */ /* 0x000fc8000f8e0002 */
[----:B------:R-:W-:Y:S01]  /*0170*/  IMAD R10, R6, UR12, RZ ;  /* 0x0000000c060a7c24 */ /* 0x000fe2000f8e02ff */
[----:B------:R-:W-:Y:S02]  /*0180*/  IADD3 R9, PT, PT, R9, R11, RZ ;  /* 0x0000000b09097210 */ /* 0x000fe40007ffe0ff */
[----:B-1----:R-:W-:Y:S01]  /*0190*/  LEA R16, P0, R8, UR6, 0x2 ;  /* 0x0000000608107c11 */ /* 0x002fe2000f8010ff */
[----:B------:R-:W-:-:S03]  /*01a0*/  IMAD R12, R10, UR9, RZ ;  /* 0x000000090a0c7c24 */ /* 0x000fc6000f8e02ff */
[----:B------:R-:W-:Y:S01]  /*01b0*/  LEA.HI.X R9, R8, UR7, R9, 0x2, P0 ;  /* 0x0000000708097c11 */ /* 0x000fe200080f1409 */
[----:B0-----:R-:W-:-:S06]  /*01c0*/  ULEA UR4, UR5, UR4, 0x18 ;  /* 0x0000000405047291 */ /* 0x001fcc000f8ec0ff */
[----:B------:R-:W-:-:S07]  /*01d0*/  LEA R15, R0, UR4, 0x2 ;  /* 0x00000004000f7c11 */ /* 0x000fce000f8e10ff */
.L_x_50:
[----:B------:R-:W-:Y:S02]  /*01e0*/  IMAD.MOV.U32 R10, RZ, RZ, R16 ;  /* 0x000000ffff0a7224 */ /* 0x000fe400078e0010 */
[----:B------:R-:W-:-:S05]  /*01f0*/  IMAD.MOV.U32 R11, RZ, RZ, R9 ;  /* 0x000000ffff0b7224 */ /* 0x000fca00078e0009 */
[----:B------:R-:W2:Y:S01]  /*0200*/  LDG.E R14, desc[UR10][R10.64] ;  /* 0x0000000a0a0e7981 */ /* 0x000ea2000c1e1900 */
[C---:B------:R-:W-:Y:S01]  /*0210*/  IADD3 R0, PT, PT, R13.reuse, R0, RZ ;  /* 0x000000000d007210 */ /* 0x040fe20007ffe0ff */
[----:B------:R-:W-:-:S03]  /*0220*/  IMAD.WIDE.U32 R8, R13, 0x4, R10 ;  /* 0x000000040d087825 */ /* 0x000fc600078e000a */
[----:B------:R-:W-:Y:S01]  /*0230*/  ISETP.GE.U32.AND P0, PT, R0, 0x6, PT ;  /* 0x000000060000780c */ /* 0x000fe20003f06070 */
[----:B------:R-:W-:Y:S01]  /*0240*/  IMAD.MOV.U32 R16, RZ, RZ, R8 ;  /* 0x000000ffff107224 */ /* 0x000fe200078e0008 */
[----:B--2---:R0:W-:Y:S02]  /*0250*/  STS [R15], R14 ;  /* 0x0000000e0f007388 */ /* 0x0041e40000000800 */
[----:B0-----:R-:W-:-:S09]  /*0260*/  IMAD R15, R12, 0x4, R15 ;  /* 0x000000040c0f7824 */ /* 0x001fd200078e020f */
[----:B------:R-:W-:Y:S05]  /*0270*/  @!P0 BRA `(.L_x_50) ;  /* 0xfffffffc00d88947 */ /* 0x000fea000383ffff */
.L_x_49:
[----:B------:R-:W-:Y:S05]  /*0280*/  BSYNC.RECONVERGENT B0 ;  /* 0x0000000000007941 */ /* 0x000fea0003800200 */
.L_x_48:
[----:B------:R-:W-:Y:S01]  /*0290*/  S2UR UR4, SR_CTAID.Z ;  /* 0x00000000000479c3 */ /* 0x000fe20000002700 */
[----:B------:R-:W0:Y:S07]  /*02a0*/  LDCU UR6, c[0x0][0x370] ;  /* 0x00006e00ff0677ac */ /* 0x000e2e0008000800 */
[----:B------:R-:W-:Y:S08]  /*02b0*/  BAR.SYNC.DEFER_BLOCKING 0x0 ;  /* 0x0000000000007b1d */ /* 0x000ff00000010000 */
[----:B------:R-:W1:Y:S01]  /*02c0*/  S2UR UR5, SR_CTAID.Y ;  /* 0x00000000000579c3 */ /* 0x000e620000002600 */
[----:B------:R-:W1:Y:S07]  /*02d0*/  LDCU UR7, c[0x0][0x374] ;  /* 0x00006e80ff0777ac */ /* 0x000e6e0008000800 */
[----:B------:R-:W0:Y:S01]  /*02e0*/  S2UR UR8, SR_CTAID.X ;  /* 0x00000000000879c3 */ /* 0x000e220000002500 */
[----:B-1----:R-:W-:-:S04]  /*02f0*/  UIMAD UR4, UR7, UR4, UR5 ;  /* 0x00000004070472a4 */ /* 0x002fc8000f8e0205 */
[----:B0-----:R-:W-:Y:S01]  /*0300*/  UIMAD UR5, UR4, UR6, UR8 ;  /* 0x00000006040572a4 */ /* 0x001fe2000f8e0208 */
[----:B------:R-:W0:Y:S05]  /*0310*/  LDCU UR8, c[0x0][0x378] ;  /* 0x00006f00ff0877ac */ /* 0x000e2a0008000800 */
[----:B------:R-:W-:Y:S01]  /*0320*/  IMAD R9, R6, UR5, R7 ;  /* 0x0000000506097c24 */ /* 0x000fe2000f8e0207 */
[----:B------:R-:W-:-:S03]  /*0330*/  UIMAD UR4, UR6, UR7, URZ ;  /* 0x00000007060472a4 */ /* 0x000fc6000f8e02ff */
[----:B------:R-:W-:-:S04]  /*0340*/  IMAD R9, R9, UR12, R4 ;  /* 0x0000000c09097c24 */ /* 0x000fc8000f8e0204 */
[----:B------:R-:W-:-:S05]  /*0350*/  IMAD R9, R9, UR9, R2 ;  /* 0x0000000909097c24 */ /* 0x000fca000f8e0202 */
[----:B------:R-:W-:Y:S01]  /*0360*/  ISETP.GT.AND P0, PT, R9, 0x14e937, PT ;  /* 0x0014e9370900780c */ /* 0x000fe20003f04270 */
[----:B0-----:R-:W-:-:S12]  /*0370*/  UIMAD UR4, UR4, UR8, URZ ;  /* 0x00000008040472a4 */ /* 0x001fd8000f8e02ff */
[----:B------:R-:W-:Y:S05]  /*0380*/  @P0 EXIT ;  /* 0x000000000000094d */ /* 0x000fea0003800000 */
[----:B------:R-:W-:Y:S01]  /*0390*/  IMAD R0, R13, UR4, RZ ;  /* 0x000000040d007c24 */ /* 0x000fe2000f8e02ff */
[----:B------:R-:W-:Y:S01]  /*03a0*/  UIADD3 UR4, UPT, UPT, UR4, UR5, URZ ;  /* 0x0000000504047290 */ /* 0x000fe2000fffe0ff */
[----:B------:R-:W-:Y:S02]  /*03b0*/  BSSY.RECONVERGENT B0, `(.L_x_51) ;  /* 0x0000032000007945 */ /* 0x000fe40003800200 */
[----:B------:R-:W0:Y:S01]  /*03c0*/  I2F.U32.RP R5, R0 ;  /* 0x0000000000057306 */ /* 0x000e220000209000 */
[----:B------:R-:W-:Y:S01]  /*03d0*/  IMAD.MOV R11, RZ, RZ, -R0 ;  /* 0x000000ffff0b7224 */ /* 0x000fe200078e0a00 */
[----:B------:R-:W-:Y:S01]  /*03e0*/  ISETP.NE.U32.AND P2, PT, R0, RZ, PT ;  /* 0x000000ff0000720c */ /* 0x000fe20003f45070 */
[----:B------:R-:W-:-:S04]  /*03f0*/  IMAD R7, R6, UR4, R7 ;  /* 0x0000000406077c24 */ /* 0x000fc8000f8e0207 */
[----:B------:R-:W-:-:S04]  /*0400*/  IMAD R7, R7, UR12, R4 ;  /* 0x0000000c07077c24 */ /* 0x000fc8000f8e0204 */
[----:B------:R-:W-:Y:S02]  /*0410*/  IMAD R7, R7, UR9, R2 ;  /* 0x0000000907077c24 */ /* 0x000fe4000f8e0202 */
[----:B------:R-:W-:Y:S01]  /*0420*/  IMAD.MOV.U32 R2, RZ, RZ, RZ ;  /* 0x000000ffff027224 */ /* 0x000fe200078e00ff */
[----:B0-----:R-:W0:Y:S02]  /*0430*/  MUFU.RCP R5, R5 ;  /* 0x0000000500057308 */ /* 0x001e240000001000 */
[C---:B------:R-:W-:Y:S02]  /*0440*/  ISETP.GE.AND P0, PT, R7.reuse, 0x14e938, PT ;  /* 0x0014e9380700780c */ /* 0x040fe40003f06270 */
[----:B------:R-:W-:Y:S02]  /*0450*/  VIMNMX R4, PT, PT, R7, 0x14e938, !PT ;  /* 0x0014e93807047848 */ /* 0x000fe40007fe0100 */
[----:B0-----:R-:W-:Y:S02]  /*0460*/  IADD3 R3, PT, PT, R5, 0xffffffe, RZ ;  /* 0x0ffffffe05037810 */ /* 0x001fe40007ffe0ff */
[----:B------:R-:W-:-:S04]  /*0470*/  SEL R5, RZ, 0x1, P0 ;  /* 0x00000001ff057807 */ /* 0x000fc80000000000 */
[----:B------:R-:W0:Y:S01]  /*0480*/  F2I.FTZ.U32.TRUNC.NTZ R3, R3 ;  /* 0x0000000300037305 */ /* 0x000e22000021f000 */
[----:B------:R-:W-:Y:S01]  /*0490*/  IADD3 R7, PT, PT, R4, -R7, -R5 ;  /* 0x8000000704077210 */ /* 0x000fe20007ffe805 */
[----:B0-----:R-:W-:-:S04]  /*04a0*/  IMAD R11, R11, R3, RZ ;  /* 0x000000030b0b7224 */ /* 0x001fc800078e02ff */
        /* <DEDUP_REMOVED lines=11> */
[----:B------:R-:W-:-:S03]  /*0560*/  IMAD.MOV.U32 R5, RZ, RZ, R9 ;  /* 0x000000ffff057224 */ /* 0x000fc600078e0009 */
[C---:B------:R-:W-:Y:S02]  /*0570*/  LOP3.LUT R2, R4.reuse, 0x3, RZ, 0xc0, !PT ;  /* 0x0000000304027812 */ /* 0x040fe400078ec0ff */
[----:B------:R-:W-:Y:S02]  /*0580*/  ISETP.GE.U32.AND P1, PT, R4, 0x3, PT ;  /* 0x000000030400780c */ /* 0x000fe40003f26070 */
[----:B------:R-:W-:-:S13]  /*0590*/  ISETP.NE.AND P0, PT, R2, 0x3, PT ;  /* 0x000000030200780c */ /* 0x000fda0003f05270 */
[----:B------:R-:W-:Y:S05]  /*05a0*/  @!P0 BRA `(.L_x_52) ;  /* 0x0000000000488947 */ /* 0x000fea0003800000 */
[----:B------:R-:W0:Y:S01]  /*05b0*/  S2R R7, SR_CgaCtaId ;  /* 0x0000000000077919 */ /* 0x000e220000008800 */
[----:B------:R-:W1:Y:S01]  /*05c0*/  LDC.64 R2, c[0x0][0x380] ;  /* 0x0000e000ff027b82 */ /* 0x000e620000000a00 */
[----:B------:R-:W-:Y:S02]  /*05d0*/  IADD3 R4, PT, PT, R4, 0x1, RZ ;  /* 0x0000000104047810 */ /* 0x000fe40007ffe0ff */
[----:B------:R-:W-:Y:S02]  /*05e0*/  MOV R6, 0x400 ;  /* 0x0000040000067802 */ /* 0x000fe40000000f00 */
[----:B------:R-:W-:-:S05]  /*05f0*/  LOP3.LUT R4, R4, 0x3, RZ, 0xc0, !PT ;  /* 0x0000000304047812 */ /* 0x000fca00078ec0ff */
[----:B------:R-:W-:Y:S01]  /*0600*/  IMAD.MOV R4, RZ, RZ, -R4 ;  /* 0x000000ffff047224 */ /* 0x000fe200078e0a04 */
[----:B0-----:R-:W-:-:S07]  /*0610*/  LEA R10, R7, R6, 0x18 ;  /* 0x00000006070a7211 */ /* 0x001fce00078ec0ff */
.L_x_53:
[----:B0-----:R-:W-:-:S04]  /*0620*/  IMAD.HI R6, R5, 0x125d1063, RZ ;  /* 0x125d106305067827 */ /* 0x001fc800078e02ff */
[----:B------:R-:W-:Y:S01]  /*0630*/  VIADD R4, R4, 0x1 ;  /* 0x0000000104047836 */ /* 0x000fe20000000000 */
[----:B------:R-:W-:-:S04]  /*0640*/  SHF.R.U32.HI R7, RZ, 0x1f, R6 ;  /* 0x0000001fff077819 */ /* 0x000fc80000011606 */
[----:B------:R-:W-:Y:S02]  /*0650*/  LEA.HI.SX32 R7, R6, R7, 0x12 ;  /* 0x0000000706077211 */ /* 0x000fe400078f92ff */
[----:B------:R-:W-:Y:S02]  /*0660*/  ISETP.NE.AND P0, PT, R4, RZ, PT ;  /* 0x000000ff0400720c */ /* 0x000fe40003f05270 */
[----:B------:R-:W-:Y:S01]  /*0670*/  LEA R8, R7, R10, 0x2 ;  /* 0x0000000a07087211 */ /* 0x000fe200078e10ff */
[----:B-1----:R-:W-:Y:S01]  /*0680*/  IMAD.WIDE R6, R5, 0x4, R2 ;  /* 0x0000000405067825 */ /* 0x002fe200078e0202 */
[----:B------:R-:W-:-:S03]  /*0690*/  IADD3 R5, PT, PT, R0, R5, RZ ;  /* 0x0000000500057210 */ /* 0x000fc60007ffe0ff */
[----:B------:R-:W0:Y:S04]  /*06a0*/  LDS R9, [R8] ;  /* 0x0000000008097984 */ /* 0x000e280000000800 */
[----:B0-----:R0:W-:Y:S02]  /*06b0*/  STG.E desc[UR10][R6.64], R9 ;  /* 0x0000000906007986 */ /* 0x0011e4000c10190a */
[----:B------:R-:W-:Y:S05]  /*06c0*/  @P0 BRA `(.L_x_53) ;  /* 0xfffffffc00d40947 */ /* 0x000fea000383ffff */
.L_x_52:
[----:B------:R-:W-:Y:S05]  /*06d0*/  BSYNC.RECONVERGENT B0 ;  /* 0x0000000000007941 */ /* 0x000fea0003800200 */
.L_x_51:
[----:B------:R-:W-:Y:S05]  /*06e0*/  @!P1 EXIT ;  /* 0x000000000000994d */ /* 0x000fea0003800000 */
[----:B------:R-:W1:Y:S01]  /*06f0*/  S2UR UR5, SR_CgaCtaId ;  /* 0x00000000000579c3 */ /* 0x000e620000008800 */
[----:B------:R-:W-:-:S07]  /*0700*/  UMOV UR4, 0x400 ;  /* 0x0000040000047882 */ /* 0x000fce0000000000 */
[----:B------:R-:W2:Y:S01]  /*0710*/  LDC.64 R2, c[0x0][0x380] ;  /* 0x0000e000ff027b82 */ /* 0x000ea20000000a00 */
[----:B-1----:R-:W-:-:S12]  /*0720*/  ULEA UR4, UR5, UR4, 0x18 ;  /* 0x0000000405047291 */ /* 0x002fd8000f8ec0ff */
.L_x_54:
[----:B----4-:R-:W-:Y:S02]  /*0730*/  IMAD.IADD R11, R0, 0x1, R5 ;  /* 0x00000001000b7824 */ /* 0x010fe400078e0205 */
[----:B------:R-:W-:-:S03]  /*0740*/  IMAD.HI R10, R5, 0x125d1063, RZ ;  /* 0x125d1063050a7827 */ /* 0x000fc600078e02ff */
[----:B0-----:R-:W-:Y:S01]  /*0750*/  IADD3 R9, PT, PT, R0, R11, RZ ;  /* 0x0000000b00097210 */ /* 0x001fe20007ffe0ff */
[----:B------:R-:W-:Y:S01]  /*0760*/  IMAD.HI R4, R11, 0x125d1063, RZ ;  /* 0x125d10630b047827 */ /* 0x000fe200078e02ff */
[----:B------:R-:W-:-:S03]  /*0770*/  SHF.R.U32.HI R15, RZ, 0x1f, R10 ;  /* 0x0000001fff0f7819 */ /* 0x000fc6000001160a */
[----:B------:R-:W-:Y:S01]  /*0780*/  IMAD.IADD R7, R0, 0x1, R9 ;  /* 0x0000000100077824 */ /* 0x000fe200078e0209 */
[----:B------:R-:W-:Y:S01]  /*0790*/  LEA.HI.SX32 R15, R10, R15, 0x12 ;  /* 0x0000000f0a0f7211 */ /* 0x000fe200078f92ff */
[----:B------:R-:W-:Y:S01]  /*07a0*/  IMAD.HI R6, R9, 0x125d1063, RZ ;  /* 0x125d106309067827 */ /* 0x000fe200078e02ff */
[----:B------:R-:W-:Y:S02]  /*07b0*/  SHF.R.U32.HI R9, RZ, 0x1f, R4 ;  /* 0x0000001fff097819 */ /* 0x000fe40000011604 */
[----:B------:R-:W-:Y:S01]  /*07c0*/  LEA R17, R15, UR4, 0x2 ;  /* 0x000000040f117c11 */ /* 0x000fe2000f8e10ff */
[----:B------:R-:W-:Y:S01]  /*07d0*/  IMAD.HI R8, R7, 0x125d1063, RZ ;  /* 0x125d106307087827 */ /* 0x000fe200078e02ff */
[----:B------:R-:W-:Y:S02]  /*07e0*/  SHF.R.U32.HI R11, RZ, 0x1f, R6 ;  /* 0x0000001fff0b7819 */ /* 0x000fe40000011606 */
[----:B------:R-:W-:Y:S01]  /*07f0*/  LEA.HI.SX32 R9, R4, R9, 0x12 ;  /* 0x0000000904097211 */ /* 0x000fe200078f92ff */
[----:B--2---:R-:W-:Y:S01]  /*0800*/  IMAD.WIDE R14, R5, 0x4, R2 ;  /* 0x00000004050e7825 */ /* 0x004fe200078e0202 */
[----:B------:R-:W-:Y:S01]  /*0810*/  SHF.R.U32.HI R13, RZ, 0x1f, R8 ;  /* 0x0000001fff0d7819 */ /* 0x000fe20000011608 */
[----:B------:R-:W0:Y:S01]  /*0820*/  LDS R17, [R17] ;  /* 0x0000000011117984 */ /* 0x000e220000000800 */
[----:B------:R-:W-:-:S02]  /*0830*/  LEA.HI.SX32 R11, R6, R11, 0x12 ;  /* 0x0000000b060b7211 */ /* 0x000fc400078f92ff */
[----:B------:R-:W-:Y:S02]  /*0840*/  LEA.HI.SX32 R13, R8, R13, 0x12 ;  /* 0x0000000d080d7211 */ /* 0x000fe400078f92ff */
[----:B------:R-:W-:Y:S01]  /*0850*/  LEA R4, R9, UR4, 0x2 ;  /* 0x0000000409047c11 */ /* 0x000fe2000f8e10ff */
[C---:B------:R-:W-:Y:S01]  /*0860*/  IMAD.WIDE R8, R0.reuse, 0x4, R14 ;  /* 0x0000000400087825 */ /* 0x040fe200078e020e */
[----:B------:R-:W-:Y:S02]  /*0870*/  LEA R6, R11, UR4, 0x2 ;  /* 0x000000040b067c11 */ /* 0x000fe4000f8e10ff */
[----:B------:R-:W-:Y:S01]  /*0880*/  LEA R16, R13, UR4, 0x2 ;  /* 0x000000040d107c11 */ /* 0x000fe2000f8e10ff */
[----:B------:R-:W1:Y:S01]  /*0890*/  LDS R19, [R4] ;  /* 0x0000000004137984 */ /* 0x000e620000000800 */
[C---:B------:R-:W-:Y:S01]  /*08a0*/  IADD3 R5, PT, PT, R0.reuse, R7, RZ ;  /* 0x0000000700057210 */ /* 0x040fe20007ffe0ff */
[----:B------:R-:W-:Y:S02]  /*08b0*/  IMAD.WIDE R10, R0, 0x4, R8 ;  /* 0x00000004000a7825 */ /* 0x000fe400078e0208 */
[----:B------:R-:W2:Y:S01]  /*08c0*/  LDS R21, [R6] ;  /* 0x0000000006157984 */ /* 0x000ea20000000800 */
[----:B------:R-:W-:-:S03]  /*08d0*/  ISETP.GE.AND P0, PT, R5, 0x14e938, PT ;  /* 0x0014e9380500780c */ /* 0x000fc60003f06270 */
[----:B------:R-:W3:Y:S01]  /*08e0*/  LDS R23, [R16] ;  /* 0x0000000010177984 */ /* 0x000ee20000000800 */
[----:B------:R-:W-:-:S03]  /*08f0*/  IMAD.WIDE R12, R0, 0x4, R10 ;  /* 0x00000004000c7825 */ /* 0x000fc600078e020a */
[----:B0-----:R4:W-:Y:S04]  /*0900*/  STG.E desc[UR10][R14.64], R17 ;  /* 0x000000110e007986 */ /* 0x0019e8000c10190a */
[----:B-1----:R4:W-:Y:S04]  /*0910*/  STG.E desc[UR10][R8.64], R19 ;  /* 0x0000001308007986 */ /* 0x0029e8000c10190a */
[----:B--2---:R4:W-:Y:S04]  /*0920*/  STG.E desc[UR10][R10.64], R21 ;  /* 0x000000150a007986 */ /* 0x0049e8000c10190a */
[----:B---3--:R4:W-:Y:S01]  /*0930*/  STG.E desc[UR10][R12.64], R23 ;  /* 0x000000170c007986 */ /* 0x0089e2000c10190a */
[----:B------:R-:W-:Y:S05]  /*0940*/  @!P0 BRA `(.L_x_54) ;  /* 0xfffffffc00788947 */ /* 0x000fea000383ffff */
[----:B------:R-:W-:Y:S05]  /*0950*/  EXIT ;  /* 0x000000000000794d */ /* 0x000fea0003800000 */
.L_x_55:
        /* <DEDUP_REMOVED lines=10> */
.L_x_59:


//--------------------- .nv.shared.reserved.0     --------------------------
	.section	.nv.shared.reserved.0,"aw",@nobits
	.weak		__nv_reservedSMEM_offset_0_alias
	.size		__nv_reservedSMEM_offset_0_alias, 0, 64
	.other		__nv_reservedSMEM_offset_0_alias,@"STO_CUDA_RESERVED_SHARED STV_DEFAULT"
__nv_reservedSMEM_offset_0_alias:
	.zero		0
	.zero		64


//--------------------- .nv.shared._Z19layer1_feature_mapsPfPhS_ --------------------------
	.section	.nv.shared._Z19layer1_feature_mapsPfPhS_,"aw",@nobits
	.sectionflags	@""
	.align	4
.nv.shared._Z19layer1_feature_mapsPfPhS_:
	.zero		18272


//--------------------- .nv.shared._Z16layer1_init_biasPfS_ --------------------------
	.section	.nv.shared._Z16layer1_init_biasPfS_,"aw",@nobits
	.sectionflags	@""
	.align	4
.nv.shared._Z16layer1_init_biasPfS_:
	.zero		1048


//--------------------- .nv.constant0._Z14layer1_sigmoidPfPh --------------------------
	.section	.nv.constant0._Z14layer1_sigmoidPfPh,"a",@progbits
	.sectionflags	@""
	.align	4
.nv.constant0._Z14layer1_sigmoidPfPh:
	.zero		912


//--------------------- .nv.constant0._Z19layer1_feature_mapsPfPhS_ --------------------------
	.section	.nv.constant0._Z19layer1_feature_mapsPfPhS_,"a",@progbits
	.sectionflags	@""
	.align	4
.nv.constant0._Z19layer1_feature_mapsPfPhS_:
	.zero		920


//--------------------- .nv.constant0._Z16layer1_init_biasPfS_ --------------------------
	.section	.nv.constant0._Z16layer1_init_biasPfS_,"a",@progbits
	.sectionflags	@""
	.align	4
.nv.constant0._Z16layer1_init_biasPfS_:
	.zero		912


//--------------------- SYMBOLS --------------------------

	.type		.nv.reservedSmem.offset0,@object
	.size		.nv.reservedSmem.offset0,0x4
	.type		.nv.reservedSmem.cap,@object
	.size		.nv.reservedSmem.cap,0x4
